// auto-generated by cutlass_sweep.epilogue — config: {"arch": "sm_90", "cluster_m": 2, "cluster_n": 1, "dtype": "e4m3", "fusion": "silu", "tile_k": 64, "tile_m": 128, "tile_n": 64}
#include "cutlass/cutlass.h"
#include "cutlass/gemm/collective/collective_builder.hpp"
#include "cutlass/gemm/device/gemm_universal_adapter.h"
#include "cutlass/gemm/kernel/gemm_universal.hpp"
#include "cutlass/epilogue/collective/collective_builder.hpp"
#include "cutlass/epilogue/fusion/operations.hpp"
#include "cutlass/epilogue/thread/activation.h"

using Elem = cutlass::float_e4m3_t;
using Acc  = float;
using TileShape    = cute::Shape<cute::_128, cute::_64, cute::_64>;
using ClusterShape = cute::Shape<cute::_2, cute::_1, cute::_1>;
using FusionOp     = cutlass::epilogue::fusion::LinCombEltAct<cutlass::epilogue::thread::SiLu, Elem, Acc>;

using CollectiveEpilogue = typename cutlass::epilogue::collective::CollectiveBuilder<
    cutlass::arch::Sm90, cutlass::arch::OpClassTensorOp,
    TileShape, ClusterShape,
    cutlass::epilogue::collective::EpilogueTileAuto,
    Acc, Acc,
    Elem, cutlass::layout::RowMajor, 128 / cutlass::sizeof_bits<Elem>::value,
    Elem, cutlass::layout::RowMajor, 128 / cutlass::sizeof_bits<Elem>::value,
    cutlass::epilogue::TmaWarpSpecializedCooperative,
    FusionOp
  >::CollectiveOp;

using CollectiveMainloop = typename cutlass::gemm::collective::CollectiveBuilder<
    cutlass::arch::Sm90, cutlass::arch::OpClassTensorOp,
    Elem, cutlass::layout::RowMajor, 128 / cutlass::sizeof_bits<Elem>::value,
    Elem, cutlass::layout::ColumnMajor, 128 / cutlass::sizeof_bits<Elem>::value,
    Acc,
    TileShape, ClusterShape,
    cutlass::gemm::collective::StageCountAutoCarveout<
        static_cast<int>(sizeof(typename CollectiveEpilogue::SharedStorage))>,
    cutlass::gemm::KernelTmaWarpSpecializedCooperative
  >::CollectiveOp;

using GemmKernel = cutlass::gemm::kernel::GemmUniversal<
    cute::Shape<int,int,int,int>, CollectiveMainloop, CollectiveEpilogue>;
using Gemm = cutlass::gemm::device::GemmUniversalAdapter<GemmKernel>;

auto* _anchor = &cutlass::device_kernel<GemmKernel>;


// ===== COMPILED SASS (sm_90a) =====

	.target	sm_90a

	.elftype	@"ET_EXEC"


//--------------------- .note.nv.tkinfo           --------------------------
	.section	.note.nv.tkinfo,"",@"SHT_NOTE"
	.sectionflags	@"SHF_NOTE_NV_TKINFO"
	.tkinfo
        /*0018*/ 	.word	0x00000002
        /*0030*/ 	.string	""
        /*0030*/ 	.string	"ptxas"
        /*0030*/ 	.string	"Cuda compilation tools, release 13.0, V13.0.88"
        /*0030*/ 	.string	"Build cuda_13.0.r13.0/compiler.36424714_0"
        /*0030*/ 	.string	"-arch sm_90a -m 64 "



//--------------------- .note.nv.cuinfo           --------------------------
	.section	.note.nv.cuinfo,"",@"SHT_NOTE"
	.sectionflags	@"SHF_NOTE_NV_CUINFO"
        /*0018*/ 	.short	0x0002
        /*001a*/ 	.short	0x005a
        /*001c*/ 	.short	0x0082
	.zero		2


//--------------------- .nv.info                  --------------------------
	.section	.nv.info,"",@"SHT_CUDA_INFO"
	.align	4


	//----- nvinfo : EIATTR_REGCOUNT
	.align		4
        /*0000*/ 	.byte	0x04, 0x2f
        /*0002*/ 	.short	(.L_15 - .L_14)
	.align		4
.L_14:
        /*0004*/ 	.word	index@(_ZN7cutlass13device_kernelINS_4gemm6kernel13GemmUniversalIN4cute5tupleIJiiiiEEENS1_10collective13CollectiveMmaINS1_37MainloopSm90TmaGmmaWarpSpecializedFP8ILi17ENS5_IJNS4_1CILi2EEENSA_ILi1EEESC_EEENS1_35KernelTmaWarpSpecializedCooperativeEEENS5_IJNSA_ILi128EEENSA_ILi64EEESH_EEENS_12float_e4m3_tENS5_IJlSC_lEEESJ_SK_NS4_8TiledMMAINS4_8MMA_AtomIJNS4_4SM904GMMA30MMA_64x64x32_F32E4M3E4M3_SS_TNILNSO_7ScaleInE1ELSQ_1EEEEEENS4_6LayoutISD_NS5_IJSC_NSA_ILi0EEESU_EEEEENS5_IJNS4_10UnderscoreESX_SX_EEEEENS4_13SM90_TMA_LOADENS4_14ComposedLayoutINS4_7SwizzleILi2ELi4ELi3EEENS4_18smem_ptr_flag_bitsILi8EEENST_INS5_IJNSA_ILi8EEESH_EEENS5_IJSH_SC_EEEEEEEvNS4_8identityENS4_23SM90_TMA_LOAD_MULTICASTES1A_vS1B_EENS_8epilogue10collective18CollectiveEpilogueINS1E_22Sm90TmaWarpSpecializedILi2ELi2ELi16ELb0ELb0EEEJSI_NS5_IJSG_NSA_ILi32EEEEEESJ_SK_SJ_SK_NS1E_6fusion15FusionCallbacksIS1I_NS1L_13LinCombEltActINS1E_6thread4SiLuESJ_fSJ_fLNS_15FloatRoundStyleE2EEESI_S1K_JEEES10_NS11_INS12_ILi1ELi4ELi3EEES15_NST_INS5_IJS16_S1J_EEENS5_IJS1J_SC_EEEEEEENS4_39AutoVectorizingCopyWithAssumedAlignmentILi128EEENS4_14SM90_TMA_STOREES1X_S1Z_NS4_9Copy_AtomIJNS4_17SM90_U32x4_STSM_NENS_6half_tEEEEvEEEvvEEEEvNT_6ParamsE)
        /*0008*/ 	.word	0x000000a8


	//----- nvinfo : EIATTR_FRAME_SIZE
	.align		4
.L_15:
        /*000c*/ 	.byte	0x04, 0x11
        /*000e*/ 	.short	(.L_17 - .L_16)
	.align		4
.L_16:
        /*0010*/ 	.word	index@($__internal_0_$__cuda_sm20_rcp_rn_f32_slowpath)
        /*0014*/ 	.word	0x00000000


	//----- nvinfo : EIATTR_FRAME_SIZE
	.align		4
.L_17:
        /*0018*/ 	.byte	0x04, 0x11
        /*001a*/ 	.short	(.L_19 - .L_18)
	.align		4
.L_18:
        /*001c*/ 	.word	index@(_ZN7cutlass13device_kernelINS_4gemm6kernel13GemmUniversalIN4cute5tupleIJiiiiEEENS1_10collective13CollectiveMmaINS1_37MainloopSm90TmaGmmaWarpSpecializedFP8ILi17ENS5_IJNS4_1CILi2EEENSA_ILi1EEESC_EEENS1_35KernelTmaWarpSpecializedCooperativeEEENS5_IJNSA_ILi128EEENSA_ILi64EEESH_EEENS_12float_e4m3_tENS5_IJlSC_lEEESJ_SK_NS4_8TiledMMAINS4_8MMA_AtomIJNS4_4SM904GMMA30MMA_64x64x32_F32E4M3E4M3_SS_TNILNSO_7ScaleInE1ELSQ_1EEEEEENS4_6LayoutISD_NS5_IJSC_NSA_ILi0EEESU_EEEEENS5_IJNS4_10UnderscoreESX_SX_EEEEENS4_13SM90_TMA_LOADENS4_14ComposedLayoutINS4_7SwizzleILi2ELi4ELi3EEENS4_18smem_ptr_flag_bitsILi8EEENST_INS5_IJNSA_ILi8EEESH_EEENS5_IJSH_SC_EEEEEEEvNS4_8identityENS4_23SM90_TMA_LOAD_MULTICASTES1A_vS1B_EENS_8epilogue10collective18CollectiveEpilogueINS1E_22Sm90TmaWarpSpecializedILi2ELi2ELi16ELb0ELb0EEEJSI_NS5_IJSG_NSA_ILi32EEEEEESJ_SK_SJ_SK_NS1E_6fusion15FusionCallbacksIS1I_NS1L_13LinCombEltActINS1E_6thread4SiLuESJ_fSJ_fLNS_15FloatRoundStyleE2EEESI_S1K_JEEES10_NS11_INS12_ILi1ELi4ELi3EEES15_NST_INS5_IJS16_S1J_EEENS5_IJS1J_SC_EEEEEEENS4_39AutoVectorizingCopyWithAssumedAlignmentILi128EEENS4_14SM90_TMA_STOREES1X_S1Z_NS4_9Copy_AtomIJNS4_17SM90_U32x4_STSM_NENS_6half_tEEEEvEEEvvEEEEvNT_6ParamsE)
        /*0020*/ 	.word	0x00000000


	//----- nvinfo : EIATTR_MIN_STACK_SIZE
	.align		4
.L_19:
        /*0024*/ 	.byte	0x04, 0x12
        /*0026*/ 	.short	(.L_21 - .L_20)
	.align		4
.L_20:
        /*0028*/ 	.word	index@(_ZN7cutlass13device_kernelINS_4gemm6kernel13GemmUniversalIN4cute5tupleIJiiiiEEENS1_10collective13CollectiveMmaINS1_37MainloopSm90TmaGmmaWarpSpecializedFP8ILi17ENS5_IJNS4_1CILi2EEENSA_ILi1EEESC_EEENS1_35KernelTmaWarpSpecializedCooperativeEEENS5_IJNSA_ILi128EEENSA_ILi64EEESH_EEENS_12float_e4m3_tENS5_IJlSC_lEEESJ_SK_NS4_8TiledMMAINS4_8MMA_AtomIJNS4_4SM904GMMA30MMA_64x64x32_F32E4M3E4M3_SS_TNILNSO_7ScaleInE1ELSQ_1EEEEEENS4_6LayoutISD_NS5_IJSC_NSA_ILi0EEESU_EEEEENS5_IJNS4_10UnderscoreESX_SX_EEEEENS4_13SM90_TMA_LOADENS4_14ComposedLayoutINS4_7SwizzleILi2ELi4ELi3EEENS4_18smem_ptr_flag_bitsILi8EEENST_INS5_IJNSA_ILi8EEESH_EEENS5_IJSH_SC_EEEEEEEvNS4_8identityENS4_23SM90_TMA_LOAD_MULTICASTES1A_vS1B_EENS_8epilogue10collective18CollectiveEpilogueINS1E_22Sm90TmaWarpSpecializedILi2ELi2ELi16ELb0ELb0EEEJSI_NS5_IJSG_NSA_ILi32EEEEEESJ_SK_SJ_SK_NS1E_6fusion15FusionCallbacksIS1I_NS1L_13LinCombEltActINS1E_6thread4SiLuESJ_fSJ_fLNS_15FloatRoundStyleE2EEESI_S1K_JEEES10_NS11_INS12_ILi1ELi4ELi3EEES15_NST_INS5_IJS16_S1J_EEENS5_IJS1J_SC_EEEEEEENS4_39AutoVectorizingCopyWithAssumedAlignmentILi128EEENS4_14SM90_TMA_STOREES1X_S1Z_NS4_9Copy_AtomIJNS4_17SM90_U32x4_STSM_NENS_6half_tEEEEvEEEvvEEEEvNT_6ParamsE)
        /*002c*/ 	.word	0x00000000
.L_21:


//--------------------- .nv.compat                --------------------------
	.section	.nv.compat,"",@"SHT_CUDA_COMPAT_INFO"
	.align	4
        /*0000*/ 	.byte	0x02, 0x09, 0x01, 0x00, 0x02, 0x02, 0x04, 0x00, 0x02, 0x05, 0x05, 0x00, 0x03, 0x07, 0x01, 0x01
        /*0010*/ 	.byte	0x02, 0x03, 0x01, 0x00, 0x02, 0x06, 0x01, 0x00, 0x04, 0x0b, 0x08, 0x00, 0x00, 0x00, 0x00, 0x00
        /*0020*/ 	.byte	0x00, 0x00, 0x00, 0x00


//--------------------- .nv.info._ZN7cutlass13device_kernelINS_4gemm6kernel13GemmUniversalIN4cute5tupleIJiiiiEEENS1_10collective13CollectiveMmaINS1_37MainloopSm90TmaGmmaWarpSpecializedFP8ILi17ENS5_IJNS4_1CILi2EEENSA_ILi1EEESC_EEENS1_35KernelTmaWarpSpecializedCooperativeEEENS5_IJNSA_ILi128EEENSA_ILi64EEESH_EEENS_12float_e4m3_tENS5_IJlSC_lEEESJ_SK_NS4_8TiledMMAINS4_8MMA_AtomIJNS4_4SM904GMMA30MMA_64x64x32_F32E4M3E4M3_SS_TNILNSO_7ScaleInE1ELSQ_1EEEEEENS4_6LayoutISD_NS5_IJSC_NSA_ILi0EEESU_EEEEENS5_IJNS4_10UnderscoreESX_SX_EEEEENS4_13SM90_TMA_LOADENS4_14ComposedLayoutINS4_7SwizzleILi2ELi4ELi3EEENS4_18smem_ptr_flag_bitsILi8EEENST_INS5_IJNSA_ILi8EEESH_EEENS5_IJSH_SC_EEEEEEEvNS4_8identityENS4_23SM90_TMA_LOAD_MULTICASTES1A_vS1B_EENS_8epilogue10collective18CollectiveEpilogueINS1E_22Sm90TmaWarpSpecializedILi2ELi2ELi16ELb0ELb0EEEJSI_NS5_IJSG_NSA_ILi32EEEEEESJ_SK_SJ_SK_NS1E_6fusion15FusionCallbacksIS1I_NS1L_13LinCombEltActINS1E_6thread4SiLuESJ_fSJ_fLNS_15FloatRoundStyleE2EEESI_S1K_JEEES10_NS11_INS12_ILi1ELi4ELi3EEES15_NST_INS5_IJS16_S1J_EEENS5_IJS1J_SC_EEEEEEENS4_39AutoVectorizingCopyWithAssumedAlignmentILi128EEENS4_14SM90_TMA_STOREES1X_S1Z_NS4_9Copy_AtomIJNS4_17SM90_U32x4_STSM_NENS_6half_tEEEEvEEEvvEEEEvNT_6ParamsE --------------------------
	.section	.nv.info._ZN7cutlass13device_kernelINS_4gemm6kernel13GemmUniversalIN4cute5tupleIJiiiiEEENS1_10collective13CollectiveMmaINS1_37MainloopSm90TmaGmmaWarpSpecializedFP8ILi17ENS5_IJNS4_1CILi2EEENSA_ILi1EEESC_EEENS1_35KernelTmaWarpSpecializedCooperativeEEENS5_IJNSA_ILi128EEENSA_ILi64EEESH_EEENS_12float_e4m3_tENS5_IJlSC_lEEESJ_SK_NS4_8TiledMMAINS4_8MMA_AtomIJNS4_4SM904GMMA30MMA_64x64x32_F32E4M3E4M3_SS_TNILNSO_7ScaleInE1ELSQ_1EEEEEENS4_6LayoutISD_NS5_IJSC_NSA_ILi0EEESU_EEEEENS5_IJNS4_10UnderscoreESX_SX_EEEEENS4_13SM90_TMA_LOADENS4_14ComposedLayoutINS4_7SwizzleILi2ELi4ELi3EEENS4_18smem_ptr_flag_bitsILi8EEENST_INS5_IJNSA_ILi8EEESH_EEENS5_IJSH_SC_EEEEEEEvNS4_8identityENS4_23SM90_TMA_LOAD_MULTICASTES1A_vS1B_EENS_8epilogue10collective18CollectiveEpilogueINS1E_22Sm90TmaWarpSpecializedILi2ELi2ELi16ELb0ELb0EEEJSI_NS5_IJSG_NSA_ILi32EEEEEESJ_SK_SJ_SK_NS1E_6fusion15FusionCallbacksIS1I_NS1L_13LinCombEltActINS1E_6thread4SiLuESJ_fSJ_fLNS_15FloatRoundStyleE2EEESI_S1K_JEEES10_NS11_INS12_ILi1ELi4ELi3EEES15_NST_INS5_IJS16_S1J_EEENS5_IJS1J_SC_EEEEEEENS4_39AutoVectorizingCopyWithAssumedAlignmentILi128EEENS4_14SM90_TMA_STOREES1X_S1Z_NS4_9Copy_AtomIJNS4_17SM90_U32x4_STSM_NENS_6half_tEEEEvEEEvvEEEEvNT_6ParamsE,"",@"SHT_CUDA_INFO"
	.sectionflags	@""
	.align	4


	//----- nvinfo : EIATTR_CUDA_API_VERSION
	.align		4
        /*0000*/ 	.byte	0x04, 0x37
        /*0002*/ 	.short	(.L_23 - .L_22)
.L_22:
        /*0004*/ 	.word	0x00000082


	//----- nvinfo : EIATTR_KPARAM_INFO
	.align		4
.L_23:
        /*0008*/ 	.byte	0x04, 0x17
        /*000a*/ 	.short	(.L_25 - .L_24)
.L_24:
        /*000c*/ 	.word	0x00000000
        /*0010*/ 	.short	0x0000
        /*0012*/ 	.short	0x0070
        /*0014*/ 	.byte	0x00, 0xf0, 0x01, 0x1c


	//----- nvinfo : EIATTR_SPARSE_MMA_MASK
	.align		4
.L_25:
        /*0018*/ 	.byte	0x03, 0x50
        /*001a*/ 	.short	0x0000


	//----- nvinfo : EIATTR_MAXREG_COUNT
	.align		4
        /*001c*/ 	.byte	0x03, 0x1b
        /*001e*/ 	.short	0x00a8


	//----- nvinfo : EIATTR_NUM_BARRIERS
	.align		4
        /*0020*/ 	.byte	0x02, 0x4c
        /*0022*/ 	.byte	0x02
	.zero		1


	//----- nvinfo : EIATTR_EXTERNS
	.align		4
        /*0024*/ 	.byte	0x04, 0x0f
        /*0026*/ 	.short	(.L_27 - .L_26)


	//   ....[0]....
	.align		4
.L_26:
        /*0028*/ 	.word	index@(__assertfail)


	//----- nvinfo : EIATTR_MERCURY_ISA_VERSION
	.align		4
.L_27:
        /*002c*/ 	.byte	0x03, 0x5f
        /*002e*/ 	.short	0x0101


	//----- nvinfo : EIATTR_INT_WARP_WIDE_INSTR_OFFSETS
	.align		4
        /*0030*/ 	.byte	0x04, 0x31
        /*0032*/ 	.short	(.L_29 - .L_28)


	//   ....[0]....
.L_28:
        /*0034*/ 	.word	0x00000bb0


	//   ....[1]....
        /*0038*/ 	.word	0x00000bc0


	//   ....[2]....
        /*003c*/ 	.word	0x00000cd0


	//----- nvinfo : EIATTR_COOP_GROUP_MASK_REGIDS
	.align		4
.L_29:
        /*0040*/ 	.byte	0x04, 0x29
        /*0042*/ 	.short	(.L_31 - .L_30)


	//   ....[0]....
.L_30:
        /*0044*/ 	.word	0xffffffff


	//   ....[1]....
        /*0048*/ 	.word	0xffffffff


	//   ....[2]....
        /*004c*/ 	.word	0xffffffff


	//   ....[3]....
        /*0050*/ 	.word	0xffffffff


	//   ....[4]....
        /*0054*/ 	.word	0xffffffff


	//   ....[5]....
        /*0058*/ 	.word	0xffffffff


	//   ....[6]....
        /*005c*/ 	.word	0xffffffff


	//----- nvinfo : EIATTR_COOP_GROUP_INSTR_OFFSETS
	.align		4
.L_31:
        /*0060*/ 	.byte	0x04, 0x28
        /*0062*/ 	.short	(.L_33 - .L_32)


	//   ....[0]....
.L_32:
        /*0064*/ 	.word	0x00000070


	//   ....[1]....
        /*0068*/ 	.word	0x00000080


	//   ....[2]....
        /*006c*/ 	.word	0x00000440


	//   ....[3]....
        /*0070*/ 	.word	0x000007e0


	//   ....[4]....
        /*0074*/ 	.word	0x00000a00


	//   ....[5]....
        /*0078*/ 	.word	0x00000e10


	//   ....[6]....
        /*007c*/ 	.word	0x00001980


	//----- nvinfo : EIATTR_REG_RECONFIG
	.align		4
.L_33:
        /*0080*/ 	.byte	0x01, 0x54
	.zero		2


	//----- nvinfo : EIATTR_SYSCALL_OFFSETS
	.align		4
        /*0084*/ 	.byte	0x04, 0x46
        /*0086*/ 	.short	(.L_35 - .L_34)


	//   ....[0]....
.L_34:
        /*0088*/ 	.word	0x00002e40


	//   ....[1]....
        /*008c*/ 	.word	0x00002f80


	//----- nvinfo : EIATTR_MBARRIER_INSTR_OFFSETS
	.align		4
.L_35:
        /*0090*/ 	.byte	0x04, 0x39
        /*0092*/ 	.short	(.L_37 - .L_36)


	//   ....[0]....
.L_36:
        /*0094*/ 	.word	0x00000560
        /*0098*/ 	.word	0x000000ff
        /*009c*/ 	.word	0x00000000
        /*00a0*/ 	.short	0x0100
        /*00a2*/ 	.byte	0x08
	.zero		1


	//   ....[1]....
        /*00a4*/ 	.word	0x00000570
        /*00a8*/ 	.word	0x000000ff
        /*00ac*/ 	.word	0x00000088
        /*00b0*/ 	.short	0x0100
        /*00b2*/ 	.byte	0x08
	.zero		1


	//   ....[2]....
        /*00b4*/ 	.word	0x00000580
        /*00b8*/ 	.word	0x000000ff
        /*00bc*/ 	.word	0x00000008
        /*00c0*/ 	.short	0x0100
        /*00c2*/ 	.byte	0x08
	.zero		1


	//   ....[3]....
        /*00c4*/ 	.word	0x00000590
        /*00c8*/ 	.word	0x000000ff
        /*00cc*/ 	.word	0x00000090
        /*00d0*/ 	.short	0x0100
        /*00d2*/ 	.byte	0x08
	.zero		1


	//   ....[4]....
        /*00d4*/ 	.word	0x000005a0
        /*00d8*/ 	.word	0x000000ff
        /*00dc*/ 	.word	0x00000010
        /*00e0*/ 	.short	0x0100
        /*00e2*/ 	.byte	0x08
	.zero		1


	//   ....[5]....
        /*00e4*/ 	.word	0x000005b0
        /*00e8*/ 	.word	0x000000ff
        /*00ec*/ 	.word	0x00000098
        /*00f0*/ 	.short	0x0100
        /*00f2*/ 	.byte	0x08
	.zero		1


	//   ....[6]....
        /*00f4*/ 	.word	0x000005c0
        /*00f8*/ 	.word	0x000000ff
        /*00fc*/ 	.word	0x00000018
        /*0100*/ 	.short	0x0100
        /*0102*/ 	.byte	0x08
	.zero		1


	//   ....[7]....
        /*0104*/ 	.word	0x000005d0
        /*0108*/ 	.word	0x000000ff
        /*010c*/ 	.word	0x000000a0
        /*0110*/ 	.short	0x0100
        /*0112*/ 	.byte	0x08
	.zero		1


	//   ....[8]....
        /*0114*/ 	.word	0x000005e0
        /*0118*/ 	.word	0x000000ff
        /*011c*/ 	.word	0x00000020
        /*0120*/ 	.short	0x0100
        /*0122*/ 	.byte	0x08
	.zero		1


	//   ....[9]....
        /*0124*/ 	.word	0x000005f0
        /*0128*/ 	.word	0x000000ff
        /*012c*/ 	.word	0x000000a8
        /*0130*/ 	.short	0x0100
        /*0132*/ 	.byte	0x08
	.zero		1


	//   ....[10]....
        /*0134*/ 	.word	0x00000600
        /*0138*/ 	.word	0x000000ff
        /*013c*/ 	.word	0x00000028
        /*0140*/ 	.short	0x0100
        /*0142*/ 	.byte	0x08
	.zero		1


	//   ....[11]....
        /*0144*/ 	.word	0x00000610
        /*0148*/ 	.word	0x000000ff
        /*014c*/ 	.word	0x000000b0
        /*0150*/ 	.short	0x0100
        /*0152*/ 	.byte	0x08
	.zero		1


	//   ....[12]....
        /*0154*/ 	.word	0x00000620
        /*0158*/ 	.word	0x000000ff
        /*015c*/ 	.word	0x00000030
        /*0160*/ 	.short	0x0100
        /*0162*/ 	.byte	0x08
	.zero		1


	//   ....[13]....
        /*0164*/ 	.word	0x00000630
        /*0168*/ 	.word	0x000000ff
        /*016c*/ 	.word	0x000000b8
        /*0170*/ 	.short	0x0100
        /*0172*/ 	.byte	0x08
	.zero		1


	//   ....[14]....
        /*0174*/ 	.word	0x00000640
        /*0178*/ 	.word	0x000000ff
        /*017c*/ 	.word	0x00000038
        /*0180*/ 	.short	0x0100
        /*0182*/ 	.byte	0x08
	.zero		1


	//   ....[15]....
        /*0184*/ 	.word	0x00000650
        /*0188*/ 	.word	0x000000ff
        /*018c*/ 	.word	0x000000c0
        /*0190*/ 	.short	0x0100
        /*0192*/ 	.byte	0x08
	.zero		1


	//   ....[16]....
        /*0194*/ 	.word	0x00000660
        /*0198*/ 	.word	0x000000ff
        /*019c*/ 	.word	0x00000040
        /*01a0*/ 	.short	0x0100
        /*01a2*/ 	.byte	0x08
	.zero		1


	//   ....[17]....
        /*01a4*/ 	.word	0x00000670
        /*01a8*/ 	.word	0x000000ff
        /*01ac*/ 	.word	0x000000c8
        /*01b0*/ 	.short	0x0100
        /*01b2*/ 	.byte	0x08
	.zero		1


	//   ....[18]....
        /*01b4*/ 	.word	0x00000680
        /*01b8*/ 	.word	0x000000ff
        /*01bc*/ 	.word	0x00000048
        /*01c0*/ 	.short	0x0100
        /*01c2*/ 	.byte	0x08
	.zero		1


	//   ....[19]....
        /*01c4*/ 	.word	0x00000690
        /*01c8*/ 	.word	0x000000ff
        /*01cc*/ 	.word	0x000000d0
        /*01d0*/ 	.short	0x0100
        /*01d2*/ 	.byte	0x08
	.zero		1


	//   ....[20]....
        /*01d4*/ 	.word	0x000006a0
        /*01d8*/ 	.word	0x000000ff
        /*01dc*/ 	.word	0x00000050
        /*01e0*/ 	.short	0x0100
        /*01e2*/ 	.byte	0x08
	.zero		1


	//   ....[21]....
        /*01e4*/ 	.word	0x000006b0
        /*01e8*/ 	.word	0x000000ff
        /*01ec*/ 	.word	0x000000d8
        /*01f0*/ 	.short	0x0100
        /*01f2*/ 	.byte	0x08
	.zero		1


	//   ....[22]....
        /*01f4*/ 	.word	0x000006c0
        /*01f8*/ 	.word	0x000000ff
        /*01fc*/ 	.word	0x00000058
        /*0200*/ 	.short	0x0100
        /*0202*/ 	.byte	0x08
	.zero		1


	//   ....[23]....
        /*0204*/ 	.word	0x000006d0
        /*0208*/ 	.word	0x000000ff
        /*020c*/ 	.word	0x000000e0
        /*0210*/ 	.short	0x0100
        /*0212*/ 	.byte	0x08
	.zero		1


	//   ....[24]....
        /*0214*/ 	.word	0x000006e0
        /*0218*/ 	.word	0x000000ff
        /*021c*/ 	.word	0x00000060
        /*0220*/ 	.short	0x0100
        /*0222*/ 	.byte	0x08
	.zero		1


	//   ....[25]....
        /*0224*/ 	.word	0x000006f0
        /*0228*/ 	.word	0x000000ff
        /*022c*/ 	.word	0x000000e8
        /*0230*/ 	.short	0x0100
        /*0232*/ 	.byte	0x08
	.zero		1


	//   ....[26]....
        /*0234*/ 	.word	0x00000700
        /*0238*/ 	.word	0x000000ff
        /*023c*/ 	.word	0x00000068
        /*0240*/ 	.short	0x0100
        /*0242*/ 	.byte	0x08
	.zero		1


	//   ....[27]....
        /*0244*/ 	.word	0x00000710
        /*0248*/ 	.word	0x000000ff
        /*024c*/ 	.word	0x000000f0
        /*0250*/ 	.short	0x0100
        /*0252*/ 	.byte	0x08
	.zero		1


	//   ....[28]....
        /*0254*/ 	.word	0x00000720
        /*0258*/ 	.word	0x000000ff
        /*025c*/ 	.word	0x00000070
        /*0260*/ 	.short	0x0100
        /*0262*/ 	.byte	0x08
	.zero		1


	//   ....[29]....
        /*0264*/ 	.word	0x00000730
        /*0268*/ 	.word	0x000000ff
        /*026c*/ 	.word	0x000000f8
        /*0270*/ 	.short	0x0100
        /*0272*/ 	.byte	0x08
	.zero		1


	//   ....[30]....
        /*0274*/ 	.word	0x00000740
        /*0278*/ 	.word	0x000000ff
        /*027c*/ 	.word	0x00000078
        /*0280*/ 	.short	0x0100
        /*0282*/ 	.byte	0x08
	.zero		1


	//   ....[31]....
        /*0284*/ 	.word	0x00000750
        /*0288*/ 	.word	0x000000ff
        /*028c*/ 	.word	0x00000100
        /*0290*/ 	.short	0x0100
        /*0292*/ 	.byte	0x08
	.zero		1


	//   ....[32]....
        /*0294*/ 	.word	0x00000760
        /*0298*/ 	.word	0x000000ff
        /*029c*/ 	.word	0x00000080
        /*02a0*/ 	.short	0x0100
        /*02a2*/ 	.byte	0x08
	.zero		1


	//   ....[33]....
        /*02a4*/ 	.word	0x00000770
        /*02a8*/ 	.word	0x000000ff
        /*02ac*/ 	.word	0x00000108
        /*02b0*/ 	.short	0x0100
        /*02b2*/ 	.byte	0x08
	.zero		1


	//   ....[34]....
        /*02b4*/ 	.word	0x000009a0
        /*02b8*/ 	.word	0x000000ff
        /*02bc*/ 	.word	0x00000110
        /*02c0*/ 	.short	0x0100
        /*02c2*/ 	.byte	0x08
	.zero		1


	//   ....[35]....
        /*02c4*/ 	.word	0x000009b0
        /*02c8*/ 	.word	0x000000ff
        /*02cc*/ 	.word	0x00000120
        /*02d0*/ 	.short	0x0100
        /*02d2*/ 	.byte	0x08
	.zero		1


	//   ....[36]....
        /*02d4*/ 	.word	0x000009c0
        /*02d8*/ 	.word	0x000000ff
        /*02dc*/ 	.word	0x00000118
        /*02e0*/ 	.short	0x0100
        /*02e2*/ 	.byte	0x08
	.zero		1


	//   ....[37]....
        /*02e4*/ 	.word	0x000009d0
        /*02e8*/ 	.word	0x000000ff
        /*02ec*/ 	.word	0x00000128
        /*02f0*/ 	.short	0x0100
        /*02f2*/ 	.byte	0x08
	.zero		1


	//   ....[38]....
        /*02f4*/ 	.word	0x00000d40
        /*02f8*/ 	.word	0x000000ff
        /*02fc*/ 	.word	0x00000130
        /*0300*/ 	.short	0x0100
        /*0302*/ 	.byte	0x06
	.zero		1


	//   ....[39]....
        /*0304*/ 	.word	0x00000dc0
        /*0308*/ 	.word	0x000000ff
        /*030c*/ 	.word	0x00000138
        /*0310*/ 	.short	0x0100
        /*0312*/ 	.byte	0x06
	.zero		1


	//   ....[40]....
        /*0314*/ 	.word	0x00001c90
        /*0318*/ 	.word	0x000000ff
        /*031c*/ 	.word	0x00000000
        /*0320*/ 	.short	0x010a
        /*0322*/ 	.byte	0x05
	.zero		1


	//   ....[41]....
        /*0324*/ 	.word	0x00001cd0
        /*0328*/ 	.word	0x000000ff
        /*032c*/ 	.word	0x00000000
        /*0330*/ 	.short	0x010a
        /*0332*/ 	.byte	0x05
	.zero		1


	//   ....[42]....
        /*0334*/ 	.word	0x00002300
        /*0338*/ 	.word	0x000000ff
        /*033c*/ 	.word	0x00000000
        /*0340*/ 	.short	0x010a
        /*0342*/ 	.byte	0x08
	.zero		1


	//   ....[43]....
        /*0344*/ 	.word	0x00002340
        /*0348*/ 	.word	0x000000ff
        /*034c*/ 	.word	0x00000000
        /*0350*/ 	.short	0x010a
        /*0352*/ 	.byte	0x08
	.zero		1


	//   ....[44]....
        /*0354*/ 	.word	0x00002780
        /*0358*/ 	.word	0x00000005
        /*035c*/ 	.word	0x00000000
        /*0360*/ 	.short	0x0101
        /*0362*/ 	.byte	0x3f
	.zero		1


	//   ....[45]....
        /*0364*/ 	.word	0x00002c00
        /*0368*/ 	.word	0x00000000
        /*036c*/ 	.word	0x00000000
        /*0370*/ 	.short	0x0101
        /*0372*/ 	.byte	0x3f
	.zero		1


	//   ....[46]....
        /*0374*/ 	.word	0x00003400
        /*0378*/ 	.word	0x0000000d
        /*037c*/ 	.word	0x00000110
        /*0380*/ 	.short	0x010a
        /*0382*/ 	.byte	0x3f
	.zero		1


	//   ....[47]....
        /*0384*/ 	.word	0x00003680
        /*0388*/ 	.word	0x00000000
        /*038c*/ 	.word	0x00000000
        /*0390*/ 	.short	0x0101
        /*0392*/ 	.byte	0x3f
	.zero		1


	//   ....[48]....
        /*0394*/ 	.word	0x00005580
        /*0398*/ 	.word	0x0000000c
        /*039c*/ 	.word	0x00000110
        /*03a0*/ 	.short	0x010a
        /*03a2*/ 	.byte	0x3f
	.zero		1


	//   ....[49]....
        /*03a4*/ 	.word	0x000057b0
        /*03a8*/ 	.word	0x00000000
        /*03ac*/ 	.word	0x00000000
        /*03b0*/ 	.short	0x0101
        /*03b2*/ 	.byte	0x3f
	.zero		1


	//   ....[50]....
        /*03b4*/ 	.word	0x00008290
        /*03b8*/ 	.word	0x000000ff
        /*03bc*/ 	.word	0x00000138
        /*03c0*/ 	.short	0x010a
        /*03c2*/ 	.byte	0x04
	.zero		1


	//   ....[51]....
        /*03c4*/ 	.word	0x000086a0
        /*03c8*/ 	.word	0x000000ff
        /*03cc*/ 	.word	0x00000120
        /*03d0*/ 	.short	0x010a
        /*03d2*/ 	.byte	0x05
	.zero		1


	//   ....[52]....
        /*03d4*/ 	.word	0x00008790
        /*03d8*/ 	.word	0x000000ff
        /*03dc*/ 	.word	0x00000110
        /*03e0*/ 	.short	0x010b
        /*03e2*/ 	.byte	0x05
	.zero		1


	//   ....[53]....
        /*03e4*/ 	.word	0x000087f0
        /*03e8*/ 	.word	0x000000ff
        /*03ec*/ 	.word	0x00000000
        /*03f0*/ 	.short	0x0101
        /*03f2*/ 	.byte	0x04
	.zero		1


	//   ....[54]....
        /*03f4*/ 	.word	0x00008820
        /*03f8*/ 	.word	0x000000ff
        /*03fc*/ 	.word	0x00000128
        /*0400*/ 	.short	0x010a
        /*0402*/ 	.byte	0x05
	.zero		1


	//   ....[55]....
        /*0404*/ 	.word	0x00008930
        /*0408*/ 	.word	0x000000ff
        /*040c*/ 	.word	0x00000118
        /*0410*/ 	.short	0x010b
        /*0412*/ 	.byte	0x05
	.zero		1


	//   ....[56]....
        /*0414*/ 	.word	0x00008a20
        /*0418*/ 	.word	0x000000ff
        /*041c*/ 	.word	0x00000000
        /*0420*/ 	.short	0x0101
        /*0422*/ 	.byte	0x04
	.zero		1


	//   ....[57]....
        /*0424*/ 	.word	0x00009070
        /*0428*/ 	.word	0x00000003
        /*042c*/ 	.word	0x00000120
        /*0430*/ 	.short	0x010a
        /*0432*/ 	.byte	0x3f
	.zero		1


	//   ....[58]....
        /*0434*/ 	.word	0x000090c0
        /*0438*/ 	.word	0x00000003
        /*043c*/ 	.word	0x00000128
        /*0440*/ 	.short	0x010a
        /*0442*/ 	.byte	0x3f
	.zero		1


	//   ....[59]....
        /*0444*/ 	.word	0x00009420
        /*0448*/ 	.word	0x0000000e
        /*044c*/ 	.word	0x00000088
        /*0450*/ 	.short	0x010a
        /*0452*/ 	.byte	0x3f
	.zero		1


	//   ....[60]....
        /*0454*/ 	.word	0x00009780
        /*0458*/ 	.word	0x00000006
        /*045c*/ 	.word	0x00000138
        /*0460*/ 	.short	0x0101
        /*0462*/ 	.byte	0x3f
	.zero		1


	//   ....[61]....
        /*0464*/ 	.word	0x00009ee0
        /*0468*/ 	.word	0x00000007
        /*046c*/ 	.word	0x00000000
        /*0470*/ 	.short	0x010a
        /*0472*/ 	.byte	0x3f
	.zero		1


	//   ....[62]....
        /*0474*/ 	.word	0x00009f60
        /*0478*/ 	.word	0x00000009
        /*047c*/ 	.word	0x00000000
        /*0480*/ 	.short	0x010a
        /*0482*/ 	.byte	0x3f
	.zero		1


	//   ....[63]....
        /*0484*/ 	.word	0x00009ff0
        /*0488*/ 	.word	0x00000006
        /*048c*/ 	.word	0x00000000
        /*0490*/ 	.short	0x010a
        /*0492*/ 	.byte	0x3f
	.zero		1


	//   ....[64]....
        /*0494*/ 	.word	0x0000a080
        /*0498*/ 	.word	0x00000009
        /*049c*/ 	.word	0x00000000
        /*04a0*/ 	.short	0x010a
        /*04a2*/ 	.byte	0x3f
	.zero		1


	//   ....[65]....
        /*04a4*/ 	.word	0x0000a110
        /*04a8*/ 	.word	0x00000006
        /*04ac*/ 	.word	0x00000000
        /*04b0*/ 	.short	0x010a
        /*04b2*/ 	.byte	0x3f
	.zero		1


	//   ....[66]....
        /*04b4*/ 	.word	0x0000a1a0
        /*04b8*/ 	.word	0x00000009
        /*04bc*/ 	.word	0x00000000
        /*04c0*/ 	.short	0x010a
        /*04c2*/ 	.byte	0x3f
	.zero		1


	//   ....[67]....
        /*04c4*/ 	.word	0x0000a230
        /*04c8*/ 	.word	0x00000006
        /*04cc*/ 	.word	0x00000000
        /*04d0*/ 	.short	0x010a
        /*04d2*/ 	.byte	0x3f
	.zero		1


	//   ....[68]....
        /*04d4*/ 	.word	0x0000a2c0
        /*04d8*/ 	.word	0x00000009
        /*04dc*/ 	.word	0x00000000
        /*04e0*/ 	.short	0x010a
        /*04e2*/ 	.byte	0x3f
	.zero		1


	//   ....[69]....
        /*04e4*/ 	.word	0x0000a350
        /*04e8*/ 	.word	0x00000006
        /*04ec*/ 	.word	0x00000000
        /*04f0*/ 	.short	0x010a
        /*04f2*/ 	.byte	0x3f
	.zero		1


	//   ....[70]....
        /*04f4*/ 	.word	0x0000a3e0
        /*04f8*/ 	.word	0x00000009
        /*04fc*/ 	.word	0x00000000
        /*0500*/ 	.short	0x010a
        /*0502*/ 	.byte	0x3f
	.zero		1


	//   ....[71]....
        /*0504*/ 	.word	0x0000a470
        /*0508*/ 	.word	0x00000006
        /*050c*/ 	.word	0x00000000
        /*0510*/ 	.short	0x010a
        /*0512*/ 	.byte	0x3f
	.zero		1


	//   ....[72]....
        /*0514*/ 	.word	0x0000a500
        /*0518*/ 	.word	0x00000009
        /*051c*/ 	.word	0x00000000
        /*0520*/ 	.short	0x010a
        /*0522*/ 	.byte	0x3f
	.zero		1


	//   ....[73]....
        /*0524*/ 	.word	0x0000a590
        /*0528*/ 	.word	0x00000006
        /*052c*/ 	.word	0x00000000
        /*0530*/ 	.short	0x010a
        /*0532*/ 	.byte	0x3f
	.zero		1


	//   ....[74]....
        /*0534*/ 	.word	0x0000a620
        /*0538*/ 	.word	0x00000009
        /*053c*/ 	.word	0x00000000
        /*0540*/ 	.short	0x010a
        /*0542*/ 	.byte	0x3f
	.zero		1


	//   ....[75]....
        /*0544*/ 	.word	0x0000a6b0
        /*0548*/ 	.word	0x00000006
        /*054c*/ 	.word	0x00000000
        /*0550*/ 	.short	0x010a
        /*0552*/ 	.byte	0x3f
	.zero		1


	//   ....[76]....
        /*0554*/ 	.word	0x0000a740
        /*0558*/ 	.word	0x00000009
        /*055c*/ 	.word	0x00000000
        /*0560*/ 	.short	0x010a
        /*0562*/ 	.byte	0x3f
	.zero		1


	//   ....[77]....
        /*0564*/ 	.word	0x0000a7d0
        /*0568*/ 	.word	0x00000003
        /*056c*/ 	.word	0x00000000
        /*0570*/ 	.short	0x010a
        /*0572*/ 	.byte	0x3f
	.zero		1


	//   ....[78]....
        /*0574*/ 	.word	0x0000a840
        /*0578*/ 	.word	0x00000005
        /*057c*/ 	.word	0x00000000
        /*0580*/ 	.short	0x010a
        /*0582*/ 	.byte	0x3f
	.zero		1


	//   ....[79]....
        /*0584*/ 	.word	0x0000a8a0
        /*0588*/ 	.word	0x00000006
        /*058c*/ 	.word	0x00000000
        /*0590*/ 	.short	0x010a
        /*0592*/ 	.byte	0x3f
	.zero		1


	//   ....[80]....
        /*0594*/ 	.word	0x0000a8f0
        /*0598*/ 	.word	0x0000000d
        /*059c*/ 	.word	0x00000110
        /*05a0*/ 	.short	0x010a
        /*05a2*/ 	.byte	0x3f
	.zero		1


	//   ....[81]....
        /*05a4*/ 	.word	0x0000a940
        /*05a8*/ 	.word	0x0000000c
        /*05ac*/ 	.word	0x00000110
        /*05b0*/ 	.short	0x010a
        /*05b2*/ 	.byte	0x3f
	.zero		1


	//   ....[82]....
        /*05b4*/ 	.word	0x0000a9a0
        /*05b8*/ 	.word	0x00000004
        /*05bc*/ 	.word	0x00000138
        /*05c0*/ 	.short	0x010a
        /*05c2*/ 	.byte	0x3f
	.zero		1


	//   ....[83]....
        /*05c4*/ 	.word	0x0000aa00
        /*05c8*/ 	.word	0x00000005
        /*05cc*/ 	.word	0x00000120
        /*05d0*/ 	.short	0x010a
        /*05d2*/ 	.byte	0x3f
	.zero		1


	//   ....[84]....
        /*05d4*/ 	.word	0x0000aa60
        /*05d8*/ 	.word	0x00000005
        /*05dc*/ 	.word	0x00000128
        /*05e0*/ 	.short	0x010a
        /*05e2*/ 	.byte	0x3f
	.zero		1


	//   ....[85]....
        /*05e4*/ 	.word	0x0000aab0
        /*05e8*/ 	.word	0x00000003
        /*05ec*/ 	.word	0x00000120
        /*05f0*/ 	.short	0x010a
        /*05f2*/ 	.byte	0x3f
	.zero		1


	//   ....[86]....
        /*05f4*/ 	.word	0x0000ab80
        /*05f8*/ 	.word	0x0000000e
        /*05fc*/ 	.word	0x00000088
        /*0600*/ 	.short	0x010a
        /*0602*/ 	.byte	0x3f
	.zero		1


	//   ....[87]....
        /*0604*/ 	.word	0x0000ac50
        /*0608*/ 	.word	0x00000007
        /*060c*/ 	.word	0x00000000
        /*0610*/ 	.short	0x010a
        /*0612*/ 	.byte	0x3f
	.zero		1


	//   ....[88]....
        /*0614*/ 	.word	0x0000aca0
        /*0618*/ 	.word	0x00000009
        /*061c*/ 	.word	0x00000000
        /*0620*/ 	.short	0x010a
        /*0622*/ 	.byte	0x3f
	.zero		1


	//   ....[89]....
        /*0624*/ 	.word	0x0000acf0
        /*0628*/ 	.word	0x00000006
        /*062c*/ 	.word	0x00000000
        /*0630*/ 	.short	0x010a
        /*0632*/ 	.byte	0x3f
	.zero		1


	//   ....[90]....
        /*0634*/ 	.word	0x0000ad40
        /*0638*/ 	.word	0x00000009
        /*063c*/ 	.word	0x00000000
        /*0640*/ 	.short	0x010a
        /*0642*/ 	.byte	0x3f
	.zero		1


	//   ....[91]....
        /*0644*/ 	.word	0x0000ad90
        /*0648*/ 	.word	0x00000006
        /*064c*/ 	.word	0x00000000
        /*0650*/ 	.short	0x010a
        /*0652*/ 	.byte	0x3f
	.zero		1


	//   ....[92]....
        /*0654*/ 	.word	0x0000ade0
        /*0658*/ 	.word	0x00000009
        /*065c*/ 	.word	0x00000000
        /*0660*/ 	.short	0x010a
        /*0662*/ 	.byte	0x3f
	.zero		1


	//   ....[93]....
        /*0664*/ 	.word	0x0000ae30
        /*0668*/ 	.word	0x00000006
        /*066c*/ 	.word	0x00000000
        /*0670*/ 	.short	0x010a
        /*0672*/ 	.byte	0x3f
	.zero		1


	//   ....[94]....
        /*0674*/ 	.word	0x0000ae80
        /*0678*/ 	.word	0x00000009
        /*067c*/ 	.word	0x00000000
        /*0680*/ 	.short	0x010a
        /*0682*/ 	.byte	0x3f
	.zero		1


	//   ....[95]....
        /*0684*/ 	.word	0x0000aed0
        /*0688*/ 	.word	0x00000006
        /*068c*/ 	.word	0x00000000
        /*0690*/ 	.short	0x010a
        /*0692*/ 	.byte	0x3f
	.zero		1


	//   ....[96]....
        /*0694*/ 	.word	0x0000af20
        /*0698*/ 	.word	0x00000009
        /*069c*/ 	.word	0x00000000
        /*06a0*/ 	.short	0x010a
        /*06a2*/ 	.byte	0x3f
	.zero		1


	//   ....[97]....
        /*06a4*/ 	.word	0x0000af70
        /*06a8*/ 	.word	0x00000006
        /*06ac*/ 	.word	0x00000000
        /*06b0*/ 	.short	0x010a
        /*06b2*/ 	.byte	0x3f
	.zero		1


	//   ....[98]....
        /*06b4*/ 	.word	0x0000afc0
        /*06b8*/ 	.word	0x00000009
        /*06bc*/ 	.word	0x00000000
        /*06c0*/ 	.short	0x010a
        /*06c2*/ 	.byte	0x3f
	.zero		1


	//   ....[99]....
        /*06c4*/ 	.word	0x0000b010
        /*06c8*/ 	.word	0x00000006
        /*06cc*/ 	.word	0x00000000
        /*06d0*/ 	.short	0x010a
        /*06d2*/ 	.byte	0x3f
	.zero		1


	//   ....[100]....
        /*06d4*/ 	.word	0x0000b060
        /*06d8*/ 	.word	0x00000009
        /*06dc*/ 	.word	0x00000000
        /*06e0*/ 	.short	0x010a
        /*06e2*/ 	.byte	0x3f
	.zero		1


	//   ....[101]....
        /*06e4*/ 	.word	0x0000b0b0
        /*06e8*/ 	.word	0x00000006
        /*06ec*/ 	.word	0x00000000
        /*06f0*/ 	.short	0x010a
        /*06f2*/ 	.byte	0x3f
	.zero		1


	//   ....[102]....
        /*06f4*/ 	.word	0x0000b100
        /*06f8*/ 	.word	0x00000009
        /*06fc*/ 	.word	0x00000000
        /*0700*/ 	.short	0x010a
        /*0702*/ 	.byte	0x3f
	.zero		1


	//----- nvinfo : EIATTR_NUM_MBARRIERS
	.align		4
.L_37:
        /*0704*/ 	.byte	0x03, 0x38
        /*0706*/ 	.short	0x0028


	//----- nvinfo : EIATTR_EXIT_INSTR_OFFSETS
	.align		4
        /*0708*/ 	.byte	0x04, 0x1c
        /*070a*/ 	.short	(.L_39 - .L_38)


	//   ....[0]....
.L_38:
        /*070c*/ 	.word	0x00000ff0


	//   ....[1]....
        /*0710*/ 	.word	0x00001740


	//   ....[2]....
        /*0714*/ 	.word	0x00007c90


	//   ....[3]....
        /*0718*/ 	.word	0x000081f0


	//   ....[4]....
        /*071c*/ 	.word	0x00008220


	//   ....[5]....
        /*0720*/ 	.word	0x00009110


	//   ....[6]....
        /*0724*/ 	.word	0x0000a820


	//----- nvinfo : EIATTR_MAX_THREADS
	.align		4
.L_39:
        /*0728*/ 	.byte	0x04, 0x05
        /*072a*/ 	.short	(.L_41 - .L_40)
.L_40:
        /*072c*/ 	.word	0x00000180
        /*0730*/ 	.word	0x00000001
        /*0734*/ 	.word	0x00000001


	//----- nvinfo : EIATTR_CRS_STACK_SIZE
	.align		4
.L_41:
        /*0738*/ 	.byte	0x04, 0x1e
        /*073a*/ 	.short	(.L_43 - .L_42)
.L_42:
        /*073c*/ 	.word	0x00000000


	//----- nvinfo : EIATTR_CBANK_PARAM_SIZE
	.align		4
.L_43:
        /*0740*/ 	.byte	0x03, 0x19
        /*0742*/ 	.short	0x0770


	//----- nvinfo : EIATTR_PARAM_CBANK
	.align		4
        /*0744*/ 	.byte	0x04, 0x0a
        /*0746*/ 	.short	(.L_45 - .L_44)
	.align		4
.L_44:
        /*0748*/ 	.word	index@(.nv.constant0._ZN7cutlass13device_kernelINS_4gemm6kernel13GemmUniversalIN4cute5tupleIJiiiiEEENS1_10collective13CollectiveMmaINS1_37MainloopSm90TmaGmmaWarpSpecializedFP8ILi17ENS5_IJNS4_1CILi2EEENSA_ILi1EEESC_EEENS1_35KernelTmaWarpSpecializedCooperativeEEENS5_IJNSA_ILi128EEENSA_ILi64EEESH_EEENS_12float_e4m3_tENS5_IJlSC_lEEESJ_SK_NS4_8TiledMMAINS4_8MMA_AtomIJNS4_4SM904GMMA30MMA_64x64x32_F32E4M3E4M3_SS_TNILNSO_7ScaleInE1ELSQ_1EEEEEENS4_6LayoutISD_NS5_IJSC_NSA_ILi0EEESU_EEEEENS5_IJNS4_10UnderscoreESX_SX_EEEEENS4_13SM90_TMA_LOADENS4_14ComposedLayoutINS4_7SwizzleILi2ELi4ELi3EEENS4_18smem_ptr_flag_bitsILi8EEENST_INS5_IJNSA_ILi8EEESH_EEENS5_IJSH_SC_EEEEEEEvNS4_8identityENS4_23SM90_TMA_LOAD_MULTICASTES1A_vS1B_EENS_8epilogue10collective18CollectiveEpilogueINS1E_22Sm90TmaWarpSpecializedILi2ELi2ELi16ELb0ELb0EEEJSI_NS5_IJSG_NSA_ILi32EEEEEESJ_SK_SJ_SK_NS1E_6fusion15FusionCallbacksIS1I_NS1L_13LinCombEltActINS1E_6thread4SiLuESJ_fSJ_fLNS_15FloatRoundStyleE2EEESI_S1K_JEEES10_NS11_INS12_ILi1ELi4ELi3EEES15_NST_INS5_IJS16_S1J_EEENS5_IJS1J_SC_EEEEEEENS4_39AutoVectorizingCopyWithAssumedAlignmentILi128EEENS4_14SM90_TMA_STOREES1X_S1Z_NS4_9Copy_AtomIJNS4_17SM90_U32x4_STSM_NENS_6half_tEEEEvEEEvvEEEEvNT_6ParamsE)
        /*074c*/ 	.short	0x0210
        /*074e*/ 	.short	0x0770


	//----- nvinfo : EIATTR_SW_WAR
	.align		4
.L_45:
        /*0750*/ 	.byte	0x04, 0x36
        /*0752*/ 	.short	(.L_47 - .L_46)
.L_46:
        /*0754*/ 	.word	0x00000008
.L_47:


//--------------------- .nv.callgraph             --------------------------
	.section	.nv.callgraph,"",@"SHT_CUDA_CALLGRAPH"
	.align	4
	.sectionentsize	8
	.align		4
        /*0000*/ 	.word	0x00000000
	.align		4
        /*0004*/ 	.word	0xffffffff
	.align		4
        /*0008*/ 	.word	index@(_ZN7cutlass13device_kernelINS_4gemm6kernel13GemmUniversalIN4cute5tupleIJiiiiEEENS1_10collective13CollectiveMmaINS1_37MainloopSm90TmaGmmaWarpSpecializedFP8ILi17ENS5_IJNS4_1CILi2EEENSA_ILi1EEESC_EEENS1_35KernelTmaWarpSpecializedCooperativeEEENS5_IJNSA_ILi128EEENSA_ILi64EEESH_EEENS_12float_e4m3_tENS5_IJlSC_lEEESJ_SK_NS4_8TiledMMAINS4_8MMA_AtomIJNS4_4SM904GMMA30MMA_64x64x32_F32E4M3E4M3_SS_TNILNSO_7ScaleInE1ELSQ_1EEEEEENS4_6LayoutISD_NS5_IJSC_NSA_ILi0EEESU_EEEEENS5_IJNS4_10UnderscoreESX_SX_EEEEENS4_13SM90_TMA_LOADENS4_14ComposedLayoutINS4_7SwizzleILi2ELi4ELi3EEENS4_18smem_ptr_flag_bitsILi8EEENST_INS5_IJNSA_ILi8EEESH_EEENS5_IJSH_SC_EEEEEEEvNS4_8identityENS4_23SM90_TMA_LOAD_MULTICASTES1A_vS1B_EENS_8epilogue10collective18CollectiveEpilogueINS1E_22Sm90TmaWarpSpecializedILi2ELi2ELi16ELb0ELb0EEEJSI_NS5_IJSG_NSA_ILi32EEEEEESJ_SK_SJ_SK_NS1E_6fusion15FusionCallbacksIS1I_NS1L_13LinCombEltActINS1E_6thread4SiLuESJ_fSJ_fLNS_15FloatRoundStyleE2EEESI_S1K_JEEES10_NS11_INS12_ILi1ELi4ELi3EEES15_NST_INS5_IJS16_S1J_EEENS5_IJS1J_SC_EEEEEEENS4_39AutoVectorizingCopyWithAssumedAlignmentILi128EEENS4_14SM90_TMA_STOREES1X_S1Z_NS4_9Copy_AtomIJNS4_17SM90_U32x4_STSM_NENS_6half_tEEEEvEEEvvEEEEvNT_6ParamsE)
	.align		4
        /*000c*/ 	.word	index@(__assertfail)
	.align		4
        /*0010*/ 	.word	0x00000000
	.align		4
        /*0014*/ 	.word	0xfffffffe
	.align		4
        /*0018*/ 	.word	0x00000000
	.align		4
        /*001c*/ 	.word	0xfffffffd
	.align		4
        /*0020*/ 	.word	0x00000000
	.align		4
        /*0024*/ 	.word	0xfffffffc


//--------------------- .nv.constant4             --------------------------
	.section	.nv.constant4,"a",@progbits
	.align	8
	.align		8
.nv.constant4:
        /*0000*/ 	.dword	__assertfail
	.align		8
        /*0008*/ 	.dword	__unnamed_1
	.align		8
        /*0010*/ 	.dword	_ZN39_INTERNAL_29c448ce_4_k_cu_804f0d1e_34964cuda3std3__45__cpo5beginE
	.align		8
        /*0018*/ 	.dword	_ZN39_INTERNAL_29c448ce_4_k_cu_804f0d1e_34964cuda3std3__45__cpo3endE
	.align		8
        /*0020*/ 	.dword	_ZN39_INTERNAL_29c448ce_4_k_cu_804f0d1e_34964cuda3std3__45__cpo6cbeginE
	.align		8
        /*0028*/ 	.dword	_ZN39_INTERNAL_29c448ce_4_k_cu_804f0d1e_34964cuda3std3__45__cpo4cendE
	.align		8
        /*0030*/ 	.dword	_ZN39_INTERNAL_29c448ce_4_k_cu_804f0d1e_34964cuda3std3__441_GLOBAL__N__29c448ce_4_k_cu_804f0d1e_34966ignoreE
	.align		8
        /*0038*/ 	.dword	_ZN39_INTERNAL_29c448ce_4_k_cu_804f0d1e_34964cuda3std3__419piecewise_constructE
	.align		8
        /*0040*/ 	.dword	_ZN39_INTERNAL_29c448ce_4_k_cu_804f0d1e_34964cuda3std3__48in_placeE
	.align		8
        /*0048*/ 	.dword	_ZN39_INTERNAL_29c448ce_4_k_cu_804f0d1e_34964cuda3std6ranges3__45__cpo4swapE
	.align		8
        /*0050*/ 	.dword	_ZN39_INTERNAL_29c448ce_4_k_cu_804f0d1e_34964cuda3std6ranges3__45__cpo9iter_moveE
	.align		8
        /*0058*/ 	.dword	_ZN39_INTERNAL_29c448ce_4_k_cu_804f0d1e_34964cute7productE
	.align		8
        /*0060*/ 	.dword	_ZN39_INTERNAL_29c448ce_4_k_cu_804f0d1e_34964cute1_E
	.align		8
        /*0068*/ 	.dword	$str$24
	.align		8
        /*0070*/ 	.dword	$str$25


//--------------------- .text._ZN7cutlass13device_kernelINS_4gemm6kernel13GemmUniversalIN4cute5tupleIJiiiiEEENS1_10collective13CollectiveMmaINS1_37MainloopSm90TmaGmmaWarpSpecializedFP8ILi17ENS5_IJNS4_1CILi2EEENSA_ILi1EEESC_EEENS1_35KernelTmaWarpSpecializedCooperativeEEENS5_IJNSA_ILi128EEENSA_ILi64EEESH_EEENS_12float_e4m3_tENS5_IJlSC_lEEESJ_SK_NS4_8TiledMMAINS4_8MMA_AtomIJNS4_4SM904GMMA30MMA_64x64x32_F32E4M3E4M3_SS_TNILNSO_7ScaleInE1ELSQ_1EEEEEENS4_6LayoutISD_NS5_IJSC_NSA_ILi0EEESU_EEEEENS5_IJNS4_10UnderscoreESX_SX_EEEEENS4_13SM90_TMA_LOADENS4_14ComposedLayoutINS4_7SwizzleILi2ELi4ELi3EEENS4_18smem_ptr_flag_bitsILi8EEENST_INS5_IJNSA_ILi8EEESH_EEENS5_IJSH_SC_EEEEEEEvNS4_8identityENS4_23SM90_TMA_LOAD_MULTICASTES1A_vS1B_EENS_8epilogue10collective18CollectiveEpilogueINS1E_22Sm90TmaWarpSpecializedILi2ELi2ELi16ELb0ELb0EEEJSI_NS5_IJSG_NSA_ILi32EEEEEESJ_SK_SJ_SK_NS1E_6fusion15FusionCallbacksIS1I_NS1L_13LinCombEltActINS1E_6thread4SiLuESJ_fSJ_fLNS_15FloatRoundStyleE2EEESI_S1K_JEEES10_NS11_INS12_ILi1ELi4ELi3EEES15_NST_INS5_IJS16_S1J_EEENS5_IJS1J_SC_EEEEEEENS4_39AutoVectorizingCopyWithAssumedAlignmentILi128EEENS4_14SM90_TMA_STOREES1X_S1Z_NS4_9Copy_AtomIJNS4_17SM90_U32x4_STSM_NENS_6half_tEEEEvEEEvvEEEEvNT_6ParamsE --------------------------
	.section	.text._ZN7cutlass13device_kernelINS_4gemm6kernel13GemmUniversalIN4cute5tupleIJiiiiEEENS1_10collective13CollectiveMmaINS1_37MainloopSm90TmaGmmaWarpSpecializedFP8ILi17ENS5_IJNS4_1CILi2EEENSA_ILi1EEESC_EEENS1_35KernelTmaWarpSpecializedCooperativeEEENS5_IJNSA_ILi128EEENSA_ILi64EEESH_EEENS_12float_e4m3_tENS5_IJlSC_lEEESJ_SK_NS4_8TiledMMAINS4_8MMA_AtomIJNS4_4SM904GMMA30MMA_64x64x32_F32E4M3E4M3_SS_TNILNSO_7ScaleInE1ELSQ_1EEEEEENS4_6LayoutISD_NS5_IJSC_NSA_ILi0EEESU_EEEEENS5_IJNS4_10UnderscoreESX_SX_EEEEENS4_13SM90_TMA_LOADENS4_14ComposedLayoutINS4_7SwizzleILi2ELi4ELi3EEENS4_18smem_ptr_flag_bitsILi8EEENST_INS5_IJNSA_ILi8EEESH_EEENS5_IJSH_SC_EEEEEEEvNS4_8identityENS4_23SM90_TMA_LOAD_MULTICASTES1A_vS1B_EENS_8epilogue10collective18CollectiveEpilogueINS1E_22Sm90TmaWarpSpecializedILi2ELi2ELi16ELb0ELb0EEEJSI_NS5_IJSG_NSA_ILi32EEEEEESJ_SK_SJ_SK_NS1E_6fusion15FusionCallbacksIS1I_NS1L_13LinCombEltActINS1E_6thread4SiLuESJ_fSJ_fLNS_15FloatRoundStyleE2EEESI_S1K_JEEES10_NS11_INS12_ILi1ELi4ELi3EEES15_NST_INS5_IJS16_S1J_EEENS5_IJS1J_SC_EEEEEEENS4_39AutoVectorizingCopyWithAssumedAlignmentILi128EEENS4_14SM90_TMA_STOREES1X_S1Z_NS4_9Copy_AtomIJNS4_17SM90_U32x4_STSM_NENS_6half_tEEEEvEEEvvEEEEvNT_6ParamsE,"ax",@progbits
	.align	128
.text._ZN7cutlass13device_kernelINS_4gemm6kernel13GemmUniversalIN4cute5tupleIJiiiiEEENS1_10collective13CollectiveMmaINS1_37MainloopSm90TmaGmmaWarpSpecializedFP8ILi17ENS5_IJNS4_1CILi2EEENSA_ILi1EEESC_EEENS1_35KernelTmaWarpSpecializedCooperativeEEENS5_IJNSA_ILi128EEENSA_ILi64EEESH_EEENS_12float_e4m3_tENS5_IJlSC_lEEESJ_SK_NS4_8TiledMMAINS4_8MMA_AtomIJNS4_4SM904GMMA30MMA_64x64x32_F32E4M3E4M3_SS_TNILNSO_7ScaleInE1ELSQ_1EEEEEENS4_6LayoutISD_NS5_IJSC_NSA_ILi0EEESU_EEEEENS5_IJNS4_10UnderscoreESX_SX_EEEEENS4_13SM90_TMA_LOADENS4_14ComposedLayoutINS4_7SwizzleILi2ELi4ELi3EEENS4_18smem_ptr_flag_bitsILi8EEENST_INS5_IJNSA_ILi8EEESH_EEENS5_IJSH_SC_EEEEEEEvNS4_8identityENS4_23SM90_TMA_LOAD_MULTICASTES1A_vS1B_EENS_8epilogue10collective18CollectiveEpilogueINS1E_22Sm90TmaWarpSpecializedILi2ELi2ELi16ELb0ELb0EEEJSI_NS5_IJSG_NSA_ILi32EEEEEESJ_SK_SJ_SK_NS1E_6fusion15FusionCallbacksIS1I_NS1L_13LinCombEltActINS1E_6thread4SiLuESJ_fSJ_fLNS_15FloatRoundStyleE2EEESI_S1K_JEEES10_NS11_INS12_ILi1ELi4ELi3EEES15_NST_INS5_IJS16_S1J_EEENS5_IJS1J_SC_EEEEEEENS4_39AutoVectorizingCopyWithAssumedAlignmentILi128EEENS4_14SM90_TMA_STOREES1X_S1Z_NS4_9Copy_AtomIJNS4_17SM90_U32x4_STSM_NENS_6half_tEEEEvEEEvvEEEEvNT_6ParamsE:
        .type           _ZN7cutlass13device_kernelINS_4gemm6kernel13GemmUniversalIN4cute5tupleIJiiiiEEENS1_10collective13CollectiveMmaINS1_37MainloopSm90TmaGmmaWarpSpecializedFP8ILi17ENS5_IJNS4_1CILi2EEENSA_ILi1EEESC_EEENS1_35KernelTmaWarpSpecializedCooperativeEEENS5_IJNSA_ILi128EEENSA_ILi64EEESH_EEENS_12float_e4m3_tENS5_IJlSC_lEEESJ_SK_NS4_8TiledMMAINS4_8MMA_AtomIJNS4_4SM904GMMA30MMA_64x64x32_F32E4M3E4M3_SS_TNILNSO_7ScaleInE1ELSQ_1EEEEEENS4_6LayoutISD_NS5_IJSC_NSA_ILi0EEESU_EEEEENS5_IJNS4_10UnderscoreESX_SX_EEEEENS4_13SM90_TMA_LOADENS4_14ComposedLayoutINS4_7SwizzleILi2ELi4ELi3EEENS4_18smem_ptr_flag_bitsILi8EEENST_INS5_IJNSA_ILi8EEESH_EEENS5_IJSH_SC_EEEEEEEvNS4_8identityENS4_23SM90_TMA_LOAD_MULTICASTES1A_vS1B_EENS_8epilogue10collective18CollectiveEpilogueINS1E_22Sm90TmaWarpSpecializedILi2ELi2ELi16ELb0ELb0EEEJSI_NS5_IJSG_NSA_ILi32EEEEEESJ_SK_SJ_SK_NS1E_6fusion15FusionCallbacksIS1I_NS1L_13LinCombEltActINS1E_6thread4SiLuESJ_fSJ_fLNS_15FloatRoundStyleE2EEESI_S1K_JEEES10_NS11_INS12_ILi1ELi4ELi3EEES15_NST_INS5_IJS16_S1J_EEENS5_IJS1J_SC_EEEEEEENS4_39AutoVectorizingCopyWithAssumedAlignmentILi128EEENS4_14SM90_TMA_STOREES1X_S1Z_NS4_9Copy_AtomIJNS4_17SM90_U32x4_STSM_NENS_6half_tEEEEvEEEvvEEEEvNT_6ParamsE,@function
        .size           _ZN7cutlass13device_kernelINS_4gemm6kernel13GemmUniversalIN4cute5tupleIJiiiiEEENS1_10collective13CollectiveMmaINS1_37MainloopSm90TmaGmmaWarpSpecializedFP8ILi17ENS5_IJNS4_1CILi2EEENSA_ILi1EEESC_EEENS1_35KernelTmaWarpSpecializedCooperativeEEENS5_IJNSA_ILi128EEENSA_ILi64EEESH_EEENS_12float_e4m3_tENS5_IJlSC_lEEESJ_SK_NS4_8TiledMMAINS4_8MMA_AtomIJNS4_4SM904GMMA30MMA_64x64x32_F32E4M3E4M3_SS_TNILNSO_7ScaleInE1ELSQ_1EEEEEENS4_6LayoutISD_NS5_IJSC_NSA_ILi0EEESU_EEEEENS5_IJNS4_10UnderscoreESX_SX_EEEEENS4_13SM90_TMA_LOADENS4_14ComposedLayoutINS4_7SwizzleILi2ELi4ELi3EEENS4_18smem_ptr_flag_bitsILi8EEENST_INS5_IJNSA_ILi8EEESH_EEENS5_IJSH_SC_EEEEEEEvNS4_8identityENS4_23SM90_TMA_LOAD_MULTICASTES1A_vS1B_EENS_8epilogue10collective18CollectiveEpilogueINS1E_22Sm90TmaWarpSpecializedILi2ELi2ELi16ELb0ELb0EEEJSI_NS5_IJSG_NSA_ILi32EEEEEESJ_SK_SJ_SK_NS1E_6fusion15FusionCallbacksIS1I_NS1L_13LinCombEltActINS1E_6thread4SiLuESJ_fSJ_fLNS_15FloatRoundStyleE2EEESI_S1K_JEEES10_NS11_INS12_ILi1ELi4ELi3EEES15_NST_INS5_IJS16_S1J_EEENS5_IJS1J_SC_EEEEEEENS4_39AutoVectorizingCopyWithAssumedAlignmentILi128EEENS4_14SM90_TMA_STOREES1X_S1Z_NS4_9Copy_AtomIJNS4_17SM90_U32x4_STSM_NENS_6half_tEEEEvEEEvvEEEEvNT_6ParamsE,(.L_x_276 - _ZN7cutlass13device_kernelINS_4gemm6kernel13GemmUniversalIN4cute5tupleIJiiiiEEENS1_10collective13CollectiveMmaINS1_37MainloopSm90TmaGmmaWarpSpecializedFP8ILi17ENS5_IJNS4_1CILi2EEENSA_ILi1EEESC_EEENS1_35KernelTmaWarpSpecializedCooperativeEEENS5_IJNSA_ILi128EEENSA_ILi64EEESH_EEENS_12float_e4m3_tENS5_IJlSC_lEEESJ_SK_NS4_8TiledMMAINS4_8MMA_AtomIJNS4_4SM904GMMA30MMA_64x64x32_F32E4M3E4M3_SS_TNILNSO_7ScaleInE1ELSQ_1EEEEEENS4_6LayoutISD_NS5_IJSC_NSA_ILi0EEESU_EEEEENS5_IJNS4_10UnderscoreESX_SX_EEEEENS4_13SM90_TMA_LOADENS4_14ComposedLayoutINS4_7SwizzleILi2ELi4ELi3EEENS4_18smem_ptr_flag_bitsILi8EEENST_INS5_IJNSA_ILi8EEESH_EEENS5_IJSH_SC_EEEEEEEvNS4_8identityENS4_23SM90_TMA_LOAD_MULTICASTES1A_vS1B_EENS_8epilogue10collective18CollectiveEpilogueINS1E_22Sm90TmaWarpSpecializedILi2ELi2ELi16ELb0ELb0EEEJSI_NS5_IJSG_NSA_ILi32EEEEEESJ_SK_SJ_SK_NS1E_6fusion15FusionCallbacksIS1I_NS1L_13LinCombEltActINS1E_6thread4SiLuESJ_fSJ_fLNS_15FloatRoundStyleE2EEESI_S1K_JEEES10_NS11_INS12_ILi1ELi4ELi3EEES15_NST_INS5_IJS16_S1J_EEENS5_IJS1J_SC_EEEEEEENS4_39AutoVectorizingCopyWithAssumedAlignmentILi128EEENS4_14SM90_TMA_STOREES1X_S1Z_NS4_9Copy_AtomIJNS4_17SM90_U32x4_STSM_NENS_6half_tEEEEvEEEvvEEEEvNT_6ParamsE)
        .other          _ZN7cutlass13device_kernelINS_4gemm6kernel13GemmUniversalIN4cute5tupleIJiiiiEEENS1_10collective13CollectiveMmaINS1_37MainloopSm90TmaGmmaWarpSpecializedFP8ILi17ENS5_IJNS4_1CILi2EEENSA_ILi1EEESC_EEENS1_35KernelTmaWarpSpecializedCooperativeEEENS5_IJNSA_ILi128EEENSA_ILi64EEESH_EEENS_12float_e4m3_tENS5_IJlSC_lEEESJ_SK_NS4_8TiledMMAINS4_8MMA_AtomIJNS4_4SM904GMMA30MMA_64x64x32_F32E4M3E4M3_SS_TNILNSO_7ScaleInE1ELSQ_1EEEEEENS4_6LayoutISD_NS5_IJSC_NSA_ILi0EEESU_EEEEENS5_IJNS4_10UnderscoreESX_SX_EEEEENS4_13SM90_TMA_LOADENS4_14ComposedLayoutINS4_7SwizzleILi2ELi4ELi3EEENS4_18smem_ptr_flag_bitsILi8EEENST_INS5_IJNSA_ILi8EEESH_EEENS5_IJSH_SC_EEEEEEEvNS4_8identityENS4_23SM90_TMA_LOAD_MULTICASTES1A_vS1B_EENS_8epilogue10collective18CollectiveEpilogueINS1E_22Sm90TmaWarpSpecializedILi2ELi2ELi16ELb0ELb0EEEJSI_NS5_IJSG_NSA_ILi32EEEEEESJ_SK_SJ_SK_NS1E_6fusion15FusionCallbacksIS1I_NS1L_13LinCombEltActINS1E_6thread4SiLuESJ_fSJ_fLNS_15FloatRoundStyleE2EEESI_S1K_JEEES10_NS11_INS12_ILi1ELi4ELi3EEES15_NST_INS5_IJS16_S1J_EEENS5_IJS1J_SC_EEEEEEENS4_39AutoVectorizingCopyWithAssumedAlignmentILi128EEENS4_14SM90_TMA_STOREES1X_S1Z_NS4_9Copy_AtomIJNS4_17SM90_U32x4_STSM_NENS_6half_tEEEEvEEEvvEEEEvNT_6ParamsE,@"STO_CUDA_ENTRY STV_DEFAULT"
_ZN7cutlass13device_kernelINS_4gemm6kernel13GemmUniversalIN4cute5tupleIJiiiiEEENS1_10collective13CollectiveMmaINS1_37MainloopSm90TmaGmmaWarpSpecializedFP8ILi17ENS5_IJNS4_1CILi2EEENSA_ILi1EEESC_EEENS1_35KernelTmaWarpSpecializedCooperativeEEENS5_IJNSA_ILi128EEENSA_ILi64EEESH_EEENS_12float_e4m3_tENS5_IJlSC_lEEESJ_SK_NS4_8TiledMMAINS4_8MMA_AtomIJNS4_4SM904GMMA30MMA_64x64x32_F32E4M3E4M3_SS_TNILNSO_7ScaleInE1ELSQ_1EEEEEENS4_6LayoutISD_NS5_IJSC_NSA_ILi0EEESU_EEEEENS5_IJNS4_10UnderscoreESX_SX_EEEEENS4_13SM90_TMA_LOADENS4_14ComposedLayoutINS4_7SwizzleILi2ELi4ELi3EEENS4_18smem_ptr_flag_bitsILi8EEENST_INS5_IJNSA_ILi8EEESH_EEENS5_IJSH_SC_EEEEEEEvNS4_8identityENS4_23SM90_TMA_LOAD_MULTICASTES1A_vS1B_EENS_8epilogue10collective18CollectiveEpilogueINS1E_22Sm90TmaWarpSpecializedILi2ELi2ELi16ELb0ELb0EEEJSI_NS5_IJSG_NSA_ILi32EEEEEESJ_SK_SJ_SK_NS1E_6fusion15FusionCallbacksIS1I_NS1L_13LinCombEltActINS1E_6thread4SiLuESJ_fSJ_fLNS_15FloatRoundStyleE2EEESI_S1K_JEEES10_NS11_INS12_ILi1ELi4ELi3EEES15_NST_INS5_IJS16_S1J_EEENS5_IJS1J_SC_EEEEEEENS4_39AutoVectorizingCopyWithAssumedAlignmentILi128EEENS4_14SM90_TMA_STOREES1X_S1Z_NS4_9Copy_AtomIJNS4_17SM90_U32x4_STSM_NENS_6half_tEEEEvEEEvvEEEEvNT_6ParamsE:
[----:B------:R-:W1:Y:S01]  /*0000*/  LDC R1, c[0x0][0x28] ;  /* 0x00000a00ff017b82 */ /* 0x000e620000000800 */
[----:B------:R-:W2:Y:S07]  /*0010*/  S2R R18, SR_TID.X ;  /* 0x0000000000127919 */ /* 0x000eae0000002100 */
[----:B------:R-:W3:Y:S01]  /*0020*/  LDC.64 R8, c[0x0][0x588] ;  /* 0x00016200ff087b82 */ /* 0x000ee20000000a00 */
[----:B------:R-:W-:Y:S01]  /*0030*/  ELECT P0, URZ, PT ;  /* 0x00000000003f782f */ /* 0x000fe20003800000 */
[----:B------:R-:W-:Y:S01]  /*0040*/  BSSY B0, `(.L_x_0) ;  /* 0x0000016000007945 */ /* 0x000fe20003800000 */
[----:B--2---:R-:W-:-:S02]  /*0050*/  SHF.R.U32.HI R0, RZ, 0x5, R18 ;  /* 0x00000005ff007819 */ /* 0x004fc40000011612 */
[----:B------:R-:W-:-:S03]  /*0060*/  SHF.R.U32.HI R4, RZ, 0x7, R18 ;  /* 0x00000007ff047819 */ /* 0x000fc60000011612 */
[----:B------:R-:W2:Y:S04]  /*0070*/  SHFL.IDX PT, R3, R0, RZ, 0x1f ;  /* 0x00001fff00037589 */ /* 0x000ea800000e0000 */
[----:B------:R4:W1:Y:S01]  /*0080*/  SHFL.IDX PT, R6, R4, RZ, 0x1f ;  /* 0x00001fff04067589 */ /* 0x00086200000e0000 */
[----:B--2---:R-:W-:Y:S02]  /*0090*/  ISETP.NE.OR P0, PT, R3, RZ, !P0 ;  /* 0x000000ff0300720c */ /* 0x004fe40004705670 */
[----:B------:R-:W-:-:S11]  /*00a0*/  SHF.R.S32.HI R2, RZ, 0x1f, R3 ;  /* 0x0000001fff027819 */ /* 0x000fd60000011403 */
[----:B-1-34-:R-:W-:Y:S05]  /*00b0*/  @P0 BRA `(.L_x_1) ;  /* 0x0000000000380947 */ /* 0x01afea0003800000 */
[----:B------:R-:W-:Y:S02]  /*00c0*/  ULDC.64 UR4, c[0x0][0x198] ;  /* 0x0000660000047ab9 */ /* 0x000fe40000000a00 */
[----:B------:R-:W-:Y:S02]  /*00d0*/  UIADD3 UR6, UP0, UR4, 0xf0, URZ ;  /* 0x000000f004067890 */ /* 0x000fe4000ff1e03f */
[----:B------:R-:W-:Y:S02]  /*00e0*/  UIADD3 UR8, UP1, UR4, 0x1f0, URZ ;  /* 0x000001f004087890 */ /* 0x000fe4000ff3e03f */
[----:B------:R-:W-:Y:S02]  /*00f0*/  UIADD3 UR10, UP2, UR4, 0x3f0, URZ ;  /* 0x000003f0040a7890 */ /* 0x000fe4000ff5e03f */
[----:B------:R-:W-:Y:S02]  /*0100*/  UIADD3 UR4, UP3, UR4, 0x4f0, URZ ;  /* 0x000004f004047890 */ /* 0x000fe4000ff7e03f */
[----:B------:R-:W-:-:S02]  /*0110*/  UIADD3.X UR7, URZ, UR5, URZ, UP0, !UPT ;  /* 0x000000053f077290 */ /* 0x000fc400087fe43f */
[----:B------:R-:W-:Y:S02]  /*0120*/  UIADD3.X UR9, URZ, UR5, URZ, UP1, !UPT ;  /* 0x000000053f097290 */ /* 0x000fe40008ffe43f */
[----:B------:R-:W-:Y:S02]  /*0130*/  UIADD3.X UR11, URZ, UR5, URZ, UP2, !UPT ;  /* 0x000000053f0b7290 */ /* 0x000fe400097fe43f */
[----:B------:R-:W-:-:S03]  /*0140*/  UIADD3.X UR5, URZ, UR5, URZ, UP3, !UPT ;  /* 0x000000053f057290 */ /* 0x000fc60009ffe43f */
[----:B------:R1:W-:Y:S02]  /*0150*/  UTMACCTL.PF [UR6] ;  /* 0x00000000060079b9 */ /* 0x0003e40008040000 */
[----:B------:R1:W-:Y:S02]  /*0160*/  UTMACCTL.PF [UR8] ;  /* 0x00000000080079b9 */ /* 0x0003e40008040000 */
[----:B------:R1:W-:Y:S02]  /*0170*/  UTMACCTL.PF [UR10] ;  /* 0x000000000a0079b9 */ /* 0x0003e40008040000 */
[----:B------:R1:W-:Y:S02]  /*0180*/  UTMACCTL.PF [UR4] ;  /* 0x00000000040079b9 */ /* 0x0003e40008040000 */
[----:B-1----:R-:W-:Y:S01]  /*0190*/  NOP ;  /* 0x0000000000007918 */ /* 0x002fe20000000000 */
.L_x_1:
[----:B------:R-:W-:Y:S05]  /*01a0*/  BSYNC B0 ;  /* 0x0000000000007941 */ /* 0x000fea0003800000 */
.L_x_0:
[----:B------:R-:W-:Y:S01]  /*01b0*/  ULDC.64 UR4, c[0x0][0x590] ;  /* 0x0001640000047ab9 */ /* 0x000fe20000000a00 */
[----:B------:R-:W-:Y:S01]  /*01c0*/  LEA.HI R2, R2, R3, RZ, 0x2 ;  /* 0x0000000302027211 */ /* 0x000fe200078f10ff */
[----:B------:R-:W-:Y:S01]  /*01d0*/  ULDC.64 UR38, c[0x0][0x208] ;  /* 0x0000820000267ab9 */ /* 0x000fe20000000a00 */
[----:B------:R-:W-:Y:S01]  /*01e0*/  ISETP.NE.U32.AND P2, PT, RZ, UR4, PT ;  /* 0x00000004ff007c0c */ /* 0x000fe2000bf45070 */
[----:B------:R-:W-:Y:S01]  /*01f0*/  IMAD.MOV.U32 R4, RZ, RZ, R8 ;  /* 0x000000ffff047224 */ /* 0x000fe200078e0008 */
[----:B------:R-:W-:Y:S02]  /*0200*/  LOP3.LUT R2, R2, 0xfffffffc, RZ, 0xc0, !PT ;  /* 0xfffffffc02027812 */ /* 0x000fe400078ec0ff */
[----:B------:R-:W-:Y:S02]  /*0210*/  ISETP.NE.AND.EX P3, PT, RZ, UR5, PT, P2 ;  /* 0x00000005ff007c0c */ /* 0x000fe4000bf65320 */
[----:B------:R-:W-:Y:S01]  /*0220*/  MOV R5, R9 ;  /* 0x0000000900057202 */ /* 0x000fe20000000f00 */
[--C-:B------:R-:W-:Y:S01]  /*0230*/  IMAD.IADD R3, R3, 0x1, -R2.reuse ;  /* 0x0000000103037824 */ /* 0x100fe200078e0a02 */
[----:B------:R-:W-:-:S09]  /*0240*/  PRMT R2, RZ, 0x7610, R2 ;  /* 0x00007610ff027816 */ /* 0x000fd20000000002 */
[----:B------:R-:W-:Y:S05]  /*0250*/  @P3 BRA `(.L_x_2) ;  /* 0x0000000000303947 */ /* 0x000fea0003800000 */
[----:B------:R-:W-:Y:S02]  /*0260*/  ULDC.64 UR6, c[0x0][0x588] ;  /* 0x0001620000067ab9 */ /* 0x000fe40000000a00 */
[----:B------:R-:W-:-:S04]  /*0270*/  ISETP.NE.U32.AND P0, PT, RZ, UR6, PT ;  /* 0x00000006ff007c0c */ /* 0x000fc8000bf05070 */
[----:B------:R-:W-:-:S13]  /*0280*/  ISETP.NE.AND.EX P0, PT, RZ, UR7, PT, P0 ;  /* 0x00000007ff007c0c */ /* 0x000fda000bf05300 */
[----:B------:R-:W-:Y:S05]  /*0290*/  @!P0 BRA `(.L_x_3) ;  /* 0x0000000000108947 */ /* 0x000fea0003800000 */
[----:B------:R-:W2:Y:S02]  /*02a0*/  LDG.E R2, desc[UR38][R4.64] ;  /* 0x0000002604027981 */ /* 0x000ea4000c1e1900 */
[----:B--2---:R-:W-:Y:S01]  /*02b0*/  FSETP.NEU.AND P1, PT, R2, RZ, PT ;  /* 0x000000ff0200720b */ /* 0x004fe20003f2d000 */
[----:B------:R-:W-:Y:S01]  /*02c0*/  IMAD.MOV.U32 R2, RZ, RZ, 0x1 ;  /* 0x00000001ff027424 */ /* 0x000fe200078e00ff */
[----:B------:R-:W-:Y:S11]  /*02d0*/  BRA `(.L_x_2) ;  /* 0x0000000000107947 */ /* 0x000ff60003800000 */
.L_x_3:
[----:B------:R-:W-:Y:S01]  /*02e0*/  ULDC UR6, c[0x0][0x580] ;  /* 0x0001600000067ab9 */ /* 0x000fe20000000800 */
[----:B------:R-:W-:Y:S01]  /*02f0*/  IMAD.MOV.U32 R2, RZ, RZ, 0x1 ;  /* 0x00000001ff027424 */ /* 0x000fe200078e00ff */
[----:B------:R-:W-:Y:S02]  /*0300*/  FSETP.NEU.AND P1, PT, RZ, UR6, PT ;  /* 0x00000006ff007c0b */ /* 0x000fe4000bf2d000 */
[----:B------:R-:W-:-:S11]  /*0310*/  CS2R R4, SRZ ;  /* 0x0000000000047805 */ /* 0x000fd6000001ff00 */
.L_x_2:
[----:B------:R-:W-:Y:S02]  /*0320*/  ISETP.NE.U32.AND P4, PT, R4, RZ, PT ;  /* 0x000000ff0400720c */ /* 0x000fe40003f85070 */
[----:B------:R-:W-:Y:S02]  /*0330*/  ISETP.NE.AND.EX P5, PT, RZ, UR5, PT, P2 ;  /* 0x00000005ff007c0c */ /* 0x000fe4000bfa5320 */
[----:B------:R-:W-:Y:S02]  /*0340*/  ISETP.NE.AND.EX P2, PT, R5, RZ, PT, P4 ;  /* 0x000000ff0500720c */ /* 0x000fe40003f45340 */
[----:B------:R-:W-:-:S11]  /*0350*/  PLOP3.LUT P0, PT, PT, PT, PT, 0x8, 0x0 ;  /* 0x000000000000781c */ /* 0x000fd60003f0e170 */
[----:B------:R-:W-:Y:S05]  /*0360*/  @P2 BRA P5, `(.L_x_4) ;  /* 0x0000000000342947 */ /* 0x000fea0002800000 */
[----:B------:R-:W-:-:S04]  /*0370*/  ISETP.NE.U32.AND P0, PT, RZ, UR4, PT ;  /* 0x00000004ff007c0c */ /* 0x000fc8000bf05070 */
[----:B------:R-:W-:-:S13]  /*0380*/  ISETP.NE.AND.EX P0, PT, RZ, UR5, PT, P0 ;  /* 0x00000005ff007c0c */ /* 0x000fda000bf05300 */
[----:B------:R-:W-:Y:S05]  /*0390*/  @!P0 BRA `(.L_x_5) ;  /* 0x0000000000248947 */ /* 0x000fea0003800000 */
[----:B------:R-:W-:Y:S02]  /*03a0*/  PRMT R2, R2, 0x9910, RZ ;  /* 0x0000991002027816 */ /* 0x000fe400000000ff */
[----:B------:R-:W-:Y:S02]  /*03b0*/  ISETP.NE.U32.AND P0, PT, R4, RZ, PT ;  /* 0x000000ff0400720c */ /* 0x000fe40003f05070 */
[----:B------:R-:W-:Y:S02]  /*03c0*/  ISETP.NE.AND P2, PT, R2, RZ, PT ;  /* 0x000000ff0200720c */ /* 0x000fe40003f45270 */
[----:B------:R-:W-:Y:S02]  /*03d0*/  ISETP.NE.AND.EX P0, PT, R5, RZ, PT, P0 ;  /* 0x000000ff0500720c */ /* 0x000fe40003f05300 */
[----:B------:R-:W-:-:S09]  /*03e0*/  SEL R2, RZ, 0xffffffff, P1 ;  /* 0xffffffffff027807 */ /* 0x000fd20000800000 */
[----:B------:R-:W-:-:S04]  /*03f0*/  @!P2 SEL R2, RZ, 0xffffffff, P0 ;  /* 0xffffffffff02a807 */ /* 0x000fc80000000000 */
[----:B------:R-:W-:-:S04]  /*0400*/  LOP3.LUT R2, R2, 0x1, RZ, 0xc0, !PT ;  /* 0x0000000102027812 */ /* 0x000fc800078ec0ff */
[----:B------:R-:W-:Y:S01]  /*0410*/  ISETP.EQ.U32.AND P0, PT, R2, 0x1, PT ;  /* 0x000000010200780c */ /* 0x000fe20003f02070 */
[----:B------:R-:W-:-:S12]  /*0420*/  BRA `(.L_x_4) ;  /* 0x0000000000047947 */ /* 0x000fd80003800000 */
.L_x_5:
[----:B------:R-:W-:-:S13]  /*0430*/  PLOP3.LUT P0, PT, P1, PT, PT, 0x8, 0x0 ;  /* 0x000000000000781c */ /* 0x000fda0000f0e170 */
.L_x_4:
[----:B------:R-:W1:Y:S02]  /*0440*/  SHFL.IDX PT, R2, R0, RZ, 0x1f ;  /* 0x00001fff00027589 */ /* 0x000e6400000e0000 */
[----:B-1----:R-:W-:-:S13]  /*0450*/  ISETP.NE.AND P1, PT, R2, RZ, PT ;  /* 0x000000ff0200720c */ /* 0x002fda0003f25270 */
[----:B------:R-:W-:Y:S05]  /*0460*/  @P1 BRA `(.L_x_6) ;  /* 0x0000000000cc1947 */ /* 0x000fea0003800000 */
[----:B------:R-:W-:Y:S01]  /*0470*/  ELECT P1, URZ, PT ;  /* 0x00000000003f782f */ /* 0x000fe20003820000 */
[----:B------:R-:W-:-:S12]  /*0480*/  BSSY B0, `(.L_x_6) ;  /* 0x0000031000007945 */ /* 0x000fd80003800000 */
[----:B------:R-:W-:Y:S05]  /*0490*/  @!P1 BRA `(.L_x_7) ;  /* 0x0000000000bc9947 */ /* 0x000fea0003800000 */
[----:B------:R-:W1:Y:S01]  /*04a0*/  S2UR UR8, SR_CgaCtaId ;  /* 0x00000000000879c3 */ /* 0x000e620000008800 */
[----:B------:R-:W-:Y:S01]  /*04b0*/  UMOV UR4, 0x400 ;  /* 0x0000040000047882 */ /* 0x000fe20000000000 */
[----:B------:R-:W-:Y:S01]  /*04c0*/  UMOV UR5, 0x1 ;  /* 0x0000000100057882 */ /* 0x000fe20000000000 */
[----:B------:R-:W-:Y:S02]  /*04d0*/  UMOV UR6, 0x4 ;  /* 0x0000000400067882 */ /* 0x000fe40000000000 */
[----:B------:R-:W-:-:S04]  /*04e0*/  UIADD3 UR6, -UR6, 0x100000, URZ ;  /* 0x0010000006067890 */ /* 0x000fc8000fffe13f */
[----:B------:R-:W-:Y:S02]  /*04f0*/  USHF.L.U32 UR7, UR6, 0xb, URZ ;  /* 0x0000000b06077899 */ /* 0x000fe4000800063f */
[----:B------:R-:W-:Y:S02]  /*0500*/  USHF.L.U32 UR6, UR6, 0x1, URZ ;  /* 0x0000000106067899 */ /* 0x000fe4000800063f */
[----:B-1----:R-:W-:Y:S02]  /*0510*/  ULEA UR8, UR8, UR4, 0x18 ;  /* 0x0000000408087291 */ /* 0x002fe4000f8ec03f */
[----:B------:R-:W-:-:S04]  /*0520*/  UIADD3 UR4, -UR5, 0x100000, URZ ;  /* 0x0010000005047890 */ /* 0x000fc8000fffe13f */
[----:B------:R-:W-:Y:S02]  /*0530*/  USHF.L.U32 UR5, UR4, 0xb, URZ ;  /* 0x0000000b04057899 */ /* 0x000fe4000800063f */
[----:B------:R-:W-:Y:S01]  /*0540*/  USHF.L.U32 UR4, UR4, 0x1, URZ ;  /* 0x0000000104047899 */ /* 0x000fe2000800063f */
[----:B------:R-:W1:Y:S11]  /*0550*/  FENCE.VIEW.ASYNC.S ;  /* 0x00000000000073c6 */ /* 0x000e760000000000 */
[----:B-1----:R1:W2:Y:S01]  /*0560*/  SYNCS.EXCH.64 URZ, [UR8], UR4 ;  /* 0x00000004083f75b2 */ /* 0x0022a20008000100 */
[----:B------:R1:W3:Y:S01]  /*0570*/  SYNCS.EXCH.64 URZ, [UR8+0x88], UR6 ;  /* 0x00008806083f75b2 */ /* 0x0002e20008000100 */
[----:B------:R1:W4:Y:S01]  /*0580*/  SYNCS.EXCH.64 URZ, [UR8+0x8], UR4 ;  /* 0x00000804083f75b2 */ /* 0x0003220008000100 */
[----:B------:R1:W1:Y:S01]  /*0590*/  SYNCS.EXCH.64 URZ, [UR8+0x90], UR6 ;  /* 0x00009006083f75b2 */ /* 0x0002620008000100 */
        /* <DEDUP_REMOVED lines=30> */
[----:B--234-:R-:W-:Y:S01]  /*0780*/  NOP ;  /* 0x0000000000007918 */ /* 0x01cfe20000000000 */
.L_x_7:
[----:B-1----:R-:W-:Y:S05]  /*0790*/  BSYNC B0 ;  /* 0x0000000000007941 */ /* 0x002fea0003800000 */
.L_x_6:
[----:B------:R-:W1:Y:S01]  /*07a0*/  S2UR UR9, SR_CTAID.X ;  /* 0x00000000000979c3 */ /* 0x000e620000002500 */
[----:B------:R-:W2:Y:S01]  /*07b0*/  S2R R4, SR_CTAID.Y ;  /* 0x0000000000047919 */ /* 0x000ea20000002600 */
[----:B------:R-:W-:Y:S01]  /*07c0*/  ULDC UR4, c[0x0][0x150] ;  /* 0x0000540000047ab9 */ /* 0x000fe20000000800 */
[----:B------:R-:W-:Y:S01]  /*07d0*/  NOP ;  /* 0x0000000000007918 */ /* 0x000fe20000000000 */
[----:B------:R-:W3:Y:S04]  /*07e0*/  SHFL.IDX PT, R12, R0, RZ, 0x1f ;  /* 0x00001fff000c7589 */ /* 0x000ee800000e0000 */
[----:B------:R-:W4:Y:S01]  /*07f0*/  LDC R10, c[0x0][0x144] ;  /* 0x00005100ff0a7b82 */ /* 0x000f220000000800 */
[----:B-1----:R-:W-:-:S05]  /*0800*/  I2FP.F32.U32 R7, UR9 ;  /* 0x0000000900077c45 */ /* 0x002fca0008201000 */
[----:B------:R-:W-:Y:S01]  /*0810*/  FMUL R11, R7, UR4 ;  /* 0x00000004070b7c20 */ /* 0x000fe20008400000 */
[----:B---3--:R-:W-:Y:S01]  /*0820*/  ISETP.NE.AND P1, PT, R12, RZ, PT ;  /* 0x000000ff0c00720c */ /* 0x008fe20003f25270 */
[----:B------:R-:W-:Y:S01]  /*0830*/  ULDC UR4, c[0x0][0x154] ;  /* 0x0000550000047ab9 */ /* 0x000fe20000000800 */
[----:B------:R-:W-:Y:S02]  /*0840*/  SHF.R.S32.HI R7, RZ, 0x1f, R18 ;  /* 0x0000001fff077819 */ /* 0x000fe40000011412 */
[----:B--2---:R-:W-:Y:S01]  /*0850*/  I2FP.F32.U32 R12, R4 ;  /* 0x00000004000c7245 */ /* 0x004fe20000201000 */
[----:B------:R-:W1:Y:S01]  /*0860*/  F2I.U32.TRUNC.NTZ R11, R11 ;  /* 0x0000000b000b7305 */ /* 0x000e62000020f000 */
[----:B------:R-:W-:-:S03]  /*0870*/  LEA.HI R7, R7, R18, RZ, 0x7 ;  /* 0x0000001207077211 */ /* 0x000fc600078f38ff */
[----:B------:R-:W-:Y:S01]  /*0880*/  FMUL R14, R12, UR4 ;  /* 0x000000040c0e7c20 */ /* 0x000fe20008400000 */
[----:B------:R-:W-:Y:S02]  /*0890*/  LOP3.LUT R7, R7, 0xffffff80, RZ, 0xc0, !PT ;  /* 0xffffff8007077812 */ /* 0x000fe400078ec0ff */
[----:B-1----:R-:W-:-:S05]  /*08a0*/  IADD3 R13, -R11, RZ, RZ ;  /* 0x000000ff0b0d7210 */ /* 0x002fca0007ffe1ff */
[----:B----4-:R-:W-:Y:S01]  /*08b0*/  IMAD R10, R10, R13, UR9 ;  /* 0x000000090a0a7e24 */ /* 0x010fe2000f8e020d */
[----:B------:R-:W-:Y:S06]  /*08c0*/  @P1 BRA `(.L_x_8) ;  /* 0x0000000000481947 */ /* 0x000fec0003800000 */
[----:B------:R-:W1:Y:S01]  /*08d0*/  S2UR UR5, SR_CgaCtaId ;  /* 0x00000000000579c3 */ /* 0x000e620000008800 */
[----:B------:R-:W-:Y:S01]  /*08e0*/  UMOV UR4, 0x400 ;  /* 0x0000040000047882 */ /* 0x000fe20000000000 */
[----:B------:R-:W-:Y:S01]  /*08f0*/  UMOV UR6, 0x20 ;  /* 0x0000002000067882 */ /* 0x000fe20000000000 */
[----:B------:R-:W-:Y:S01]  /*0900*/  UMOV UR7, 0x100 ;  /* 0x0000010000077882 */ /* 0x000fe20000000000 */
[----:B------:R-:W-:Y:S01]  /*0910*/  ELECT P1, URZ, PT ;  /* 0x00000000003f782f */ /* 0x000fe20003820000 */
[----:B-1----:R-:W-:Y:S02]  /*0920*/  ULEA UR8, UR5, UR4, 0x18 ;  /* 0x0000000405087291 */ /* 0x002fe4000f8ec03f */
[----:B------:R-:W-:-:S04]  /*0930*/  UIADD3 UR4, -UR6, 0x100000, URZ ;  /* 0x0010000006047890 */ /* 0x000fc8000fffe13f */
[----:B------:R-:W-:Y:S02]  /*0940*/  USHF.L.U32 UR5, UR4, 0xb, URZ ;  /* 0x0000000b04057899 */ /* 0x000fe4000800063f */
[----:B------:R-:W-:Y:S02]  /*0950*/  USHF.L.U32 UR4, UR4, 0x1, URZ ;  /* 0x0000000104047899 */ /* 0x000fe4000800063f */
[----:B------:R-:W-:-:S04]  /*0960*/  UIADD3 UR6, -UR7, 0x100000, URZ ;  /* 0x0010000007067890 */ /* 0x000fc8000fffe13f */
[----:B------:R-:W-:Y:S02]  /*0970*/  USHF.L.U32 UR7, UR6, 0xb, URZ ;  /* 0x0000000b06077899 */ /* 0x000fe4000800063f */
[----:B------:R-:W-:Y:S01]  /*0980*/  USHF.L.U32 UR6, UR6, 0x1, URZ ;  /* 0x0000000106067899 */ /* 0x000fe2000800063f */
[----:B------:R-:W1:Y:S03]  /*0990*/  FENCE.VIEW.ASYNC.S ;  /* 0x00000000000073c6 */ /* 0x000e660000000000 */
[----:B-1----:R1:W2:Y:S08]  /*09a0*/  SYNCS.EXCH.64 URZ, [UR8+0x110], UR4 ;  /* 0x00011004083f75b2 */ /* 0x0022b00008000100 */
[----:B------:R1:W3:Y:S01]  /*09b0*/  SYNCS.EXCH.64 URZ, [UR8+0x120], UR6 ;  /* 0x00012006083f75b2 */ /* 0x0002e20008000100 */
[----:B------:R1:W4:Y:S01]  /*09c0*/  SYNCS.EXCH.64 URZ, [UR8+0x118], UR4 ;  /* 0x00011804083f75b2 */ /* 0x0003220008000100 */
[----:B------:R1:W1:Y:S01]  /*09d0*/  SYNCS.EXCH.64 URZ, [UR8+0x128], UR6 ;  /* 0x00012806083f75b2 */ /* 0x0002620008000100 */
[----:B------:R-:W-:Y:S01]  /*09e0*/  NOP ;  /* 0x0000000000007918 */ /* 0x000fe20000000000 */
.L_x_8:
[----:B------:R-:W-:Y:S01]  /*09f0*/  IMAD.IADD R7, R18, 0x1, -R7 ;  /* 0x0000000112077824 */ /* 0x000fe200078e0a07 */
[----:B------:R-:W5:Y:S01]  /*0a00*/  SHFL.IDX PT, R0, R0, RZ, 0x1f ;  /* 0x00001fff00007589 */ /* 0x000f6200000e0000 */
[----:B------:R-:W-:Y:S02]  /*0a10*/  SHF.R.S32.HI R13, RZ, 0x1f, R2 ;  /* 0x0000001fff0d7819 */ /* 0x000fe40000011402 */
[----:B------:R-:W-:Y:S01]  /*0a20*/  ELECT P1, URZ, PT ;  /* 0x00000000003f782f */ /* 0x000fe20003820000 */
[----:B------:R-:W2:Y:S01]  /*0a30*/  F2I.U32.TRUNC.NTZ R14, R14 ;  /* 0x0000000e000e7305 */ /* 0x000ea2000020f000 */
[----:B------:R-:W-:Y:S01]  /*0a40*/  SHF.R.S32.HI R12, RZ, 0x1f, R7 ;  /* 0x0000001fff0c7819 */ /* 0x000fe20000011407 */
[----:B-1----:R-:W-:Y:S01]  /*0a50*/  UMOV UR4, 0x20 ;  /* 0x0000002000047882 */ /* 0x002fe20000000000 */
[----:B------:R-:W-:Y:S01]  /*0a60*/  LEA.HI R13, R13, R2, RZ, 0x2 ;  /* 0x000000020d0d7211 */ /* 0x000fe200078f10ff */
[----:B------:R-:W-:Y:S01]  /*0a70*/  IMAD.MOV.U32 R23, RZ, RZ, 0x1 ;  /* 0x00000001ff177424 */ /* 0x000fe200078e00ff */
[----:B------:R-:W-:Y:S01]  /*0a80*/  LEA.HI R12, R12, R7, RZ, 0x3 ;  /* 0x000000070c0c7211 */ /* 0x000fe200078f18ff */
[----:B------:R-:W-:Y:S01]  /*0a90*/  NOP ;  /* 0x0000000000007918 */ /* 0x000fe20000000000 */
[----:B------:R-:W-:-:S02]  /*0aa0*/  LOP3.LUT R13, R13, 0x3ffffffc, RZ, 0xc0, !PT ;  /* 0x3ffffffc0d0d7812 */ /* 0x000fc400078ec0ff */
[--C-:B------:R-:W-:Y:S02]  /*0ab0*/  SHF.R.S32.HI R11, RZ, 0x3, R12.reuse ;  /* 0x00000003ff0b7819 */ /* 0x100fe4000001140c */
[----:B------:R-:W-:Y:S01]  /*0ac0*/  SHF.R.S32.HI R12, RZ, 0x1f, R12 ;  /* 0x0000001fff0c7819 */ /* 0x000fe2000001140c */
[----:B------:R-:W-:Y:S01]  /*0ad0*/  IMAD.IADD R13, R2, 0x1, -R13 ;  /* 0x00000001020d7824 */ /* 0x000fe200078e0a0d */
[C---:B------:R-:W-:Y:S01]  /*0ae0*/  ISETP.NE.AND P4, PT, R3.reuse, RZ, PT ;  /* 0x000000ff0300720c */ /* 0x040fe20003f85270 */
[----:B------:R-:W1:Y:S01]  /*0af0*/  LDC R2, c[0x0][0x140] ;  /* 0x00005000ff027b82 */ /* 0x000e620000000800 */
[----:B------:R-:W-:Y:S01]  /*0b00*/  LEA.HI R12, R12, R11, RZ, 0x2 ;  /* 0x0000000b0c0c7211 */ /* 0x000fe200078f10ff */
[----:B--2---:R-:W-:Y:S01]  /*0b10*/  IMAD.MOV R24, RZ, RZ, -R14 ;  /* 0x000000ffff187224 */ /* 0x004fe200078e0a0e */
[----:B------:R-:W-:Y:S02]  /*0b20*/  ISETP.EQ.OR P2, PT, R3, 0x3, !P4 ;  /* 0x000000030300780c */ /* 0x000fe40006742670 */
[----:B------:R-:W-:-:S02]  /*0b30*/  LOP3.LUT R12, R12, 0xfffffffc, RZ, 0xc0, !PT ;  /* 0xfffffffc0c0c7812 */ /* 0x000fc400078ec0ff */
[----:B-----5:R-:W-:Y:S02]  /*0b40*/  ISETP.NE.OR P1, PT, R0, RZ, !P1 ;  /* 0x000000ff0000720c */ /* 0x020fe40004f25670 */
[----:B------:R-:W-:Y:S02]  /*0b50*/  IADD3 R12, R11, -R12, RZ ;  /* 0x8000000c0b0c7210 */ /* 0x000fe40007ffe0ff */
[----:B------:R-:W2:Y:S01]  /*0b60*/  LDC R11, c[0x0][0x148] ;  /* 0x00005200ff0b7b82 */ /* 0x000ea20000000800 */
[----:B------:R-:W-:Y:S02]  /*0b70*/  ISETP.EQ.AND P2, PT, R6, RZ, P2 ;  /* 0x000000ff0600720c */ /* 0x000fe40001742270 */
[----:B------:R-:W-:Y:S02]  /*0b80*/  IMAD R12, R13, 0x4, R12 ;  /* 0x000000040d0c7824 */ /* 0x000fe400078e020c */
[----:B------:R-:W-:-:S03]  /*0b90*/  SEL R19, RZ, 0x1, !P2 ;  /* 0x00000001ff137807 */ /* 0x000fc60005000000 */
[----:B------:R-:W-:Y:S01]  /*0ba0*/  LEA.HI R0, R12, R12, RZ, 0x1 ;  /* 0x0000000c0c007211 */ /* 0x000fe200078f08ff */
[----:B------:R-:W-:Y:S01]  /*0bb0*/  VOTEU.ALL UP0, P1 ;  /* 0x00000000003f7886 */ /* 0x000fe20000800000 */
[----:B------:R-:W-:Y:S02]  /*0bc0*/  VOTEU.ALL UP1, P1 ;  /* 0x00000000003f7886 */ /* 0x000fe40000820000 */
[----:B------:R-:W-:Y:S02]  /*0bd0*/  LOP3.LUT R13, R0, 0xfffffffe, RZ, 0xc0, !PT ;  /* 0xfffffffe000d7812 */ /* 0x000fe400078ec0ff */
[----:B------:R-:W5:Y:S01]  /*0be0*/  @!UP0 S2UR UR7, SR_CgaCtaId ;  /* 0x00000000000789c3 */ /* 0x000f620000008800 */
[----:B------:R-:W-:Y:S01]  /*0bf0*/  @!UP0 UMOV UR6, 0x400 ;  /* 0x0000040000068882 */ /* 0x000fe20000000000 */
[----:B------:R-:W-:-:S04]  /*0c00*/  @!UP0 UIADD3 UR4, -UR4, 0x100000, URZ ;  /* 0x0010000004048890 */ /* 0x000fc8000fffe13f */
[----:B------:R-:W-:Y:S02]  /*0c10*/  @!UP0 USHF.L.U32 UR5, UR4, 0xb, URZ ;  /* 0x0000000b04058899 */ /* 0x000fe4000800063f */
[----:B------:R-:W-:Y:S01]  /*0c20*/  @!UP0 USHF.L.U32 UR4, UR4, 0x1, URZ ;  /* 0x0000000104048899 */ /* 0x000fe2000800063f */
[----:B------:R-:W-:Y:S01]  /*0c30*/  IMAD.IADD R13, R12, 0x1, -R13 ;  /* 0x000000010c0d7824 */ /* 0x000fe200078e0a0d */
[----:B-1----:R-:W-:-:S04]  /*0c40*/  ISETP.EQ.U32.AND P2, PT, R2, 0x1, PT ;  /* 0x000000010200780c */ /* 0x002fc80003f42070 */
[----:B------:R-:W-:Y:S02]  /*0c50*/  ISETP.NE.AND P5, PT, R13, R10, PT ;  /* 0x0000000a0d00720c */ /* 0x000fe40003fa5270 */
[----:B------:R-:W-:-:S04]  /*0c60*/  SHF.L.U32 R13, R12, 0x2, RZ ;  /* 0x000000020c0d7819 */ /* 0x000fc800000006ff */
[----:B------:R-:W-:Y:S01]  /*0c70*/  LOP3.LUT R22, R12, 0xc, R13, 0x78, !PT ;  /* 0x0000000c0c167812 */ /* 0x000fe200078e780d */
[----:B--2---:R-:W-:Y:S01]  /*0c80*/  IMAD R13, R11, R24, R4 ;  /* 0x000000180b0d7224 */ /* 0x004fe200078e0204 */
[----:B------:R-:W-:-:S05]  /*0c90*/  IADD3 R12, R6, -0x1, RZ ;  /* 0xffffffff060c7810 */ /* 0x000fca0007ffe0ff */
[----:B------:R-:W-:Y:S01]  /*0ca0*/  @P5 LEA.HI R0, R22, R22, RZ, 0x1 ;  /* 0x0000001616005211 */ /* 0x000fe200078f08ff */
[----:B-----5:R-:W-:-:S03]  /*0cb0*/  @!UP0 ULEA UR6, UR7, UR6, 0x18 ;  /* 0x0000000607068291 */ /* 0x020fc6000f8ec03f */
[----:B------:R-:W-:Y:S01]  /*0cc0*/  @P5 SHF.R.S32.HI R0, RZ, 0x1, R0 ;  /* 0x00000001ff005819 */ /* 0x000fe20000011400 */
[----:B------:R-:W-:Y:S01]  /*0cd0*/  VOTEU.ALL UP0, P1 ;  /* 0x00000000003f7886 */ /* 0x000fe20000800000 */
[----:B------:R-:W-:Y:S02]  /*0ce0*/  LOP3.LUT P1, RZ, R7, 0x7, RZ, 0xc0, !PT ;  /* 0x0000000707ff7812 */ /* 0x000fe4000782c0ff */
[----:B------:R-:W-:Y:S02]  /*0cf0*/  @P5 ISETP.NE.AND P6, PT, R0, R13, PT ;  /* 0x0000000d0000520c */ /* 0x000fe40003fc5270 */
[----:B------:R-:W-:Y:S02]  /*0d00*/  ISETP.LT.U32.AND P1, PT, R22, 0x2, !P1 ;  /* 0x000000021600780c */ /* 0x000fe40004f21070 */
[----:B------:R-:W-:Y:S02]  /*0d10*/  @P5 SEL R23, RZ, 0x1, P6 ;  /* 0x00000001ff175807 */ /* 0x000fe40003000000 */
[----:B------:R-:W-:Y:S01]  /*0d20*/  ISETP.NE.AND P5, PT, R6, RZ, PT ;  /* 0x000000ff0600720c */ /* 0x000fe20003fa5270 */
[----:B------:R-:W1:Y:S02]  /*0d30*/  FENCE.VIEW.ASYNC.S ;  /* 0x00000000000073c6 */ /* 0x000e640000000000 */
[----:B-1----:R1:W2:Y:S01]  /*0d40*/  @!UP0 SYNCS.EXCH.64 URZ, [UR6+0x130], UR4 ;  /* 0x00013004063f85b2 */ /* 0x0022a20008000100 */
[----:B------:R-:W-:-:S02]  /*0d50*/  SEL R0, RZ, 0x1, !P1 ;  /* 0x00000001ff007807 */ /* 0x000fc40004800000 */
[----:B------:R-:W-:Y:S02]  /*0d60*/  ISETP.EQ.AND P6, PT, R3, 0x2, !P5 ;  /* 0x000000020300780c */ /* 0x000fe40006fc2270 */
[----:B------:R-:W-:Y:S02]  /*0d70*/  ISETP.GE.U32.AND P1, PT, R12, 0x2, PT ;  /* 0x000000020c00780c */ /* 0x000fe40003f26070 */
[----:B------:R-:W-:Y:S02]  /*0d80*/  SEL R2, RZ, 0x1, !P6 ;  /* 0x00000001ff027807 */ /* 0x000fe40007000000 */
[----:B------:R-:W-:Y:S02]  /*0d90*/  LOP3.LUT R23, R23, R0, RZ, 0xc0, !PT ;  /* 0x0000000017177212 */ /* 0x000fe400078ec0ff */
[----:B------:R-:W-:Y:S02]  /*0da0*/  SEL R0, R2, 0x2, P1 ;  /* 0x0000000202007807 */ /* 0x000fe40000800000 */
[----:B------:R-:W-:Y:S01]  /*0db0*/  SEL R19, R19, 0x2, P1 ;  /* 0x0000000213137807 */ /* 0x000fe20000800000 */
[----:B------:R1:W1:Y:S01]  /*0dc0*/  @!UP1 SYNCS.EXCH.64 URZ, [UR6+0x138], UR4 ;  /* 0x00013804063f95b2 */ /* 0x0002620008000100 */
[----:B------:R-:W-:Y:S01]  /*0dd0*/  NOP ;  /* 0x0000000000007918 */ /* 0x000fe20000000000 */
[----:B------:R-:W-:Y:S05]  /*0de0*/  @!P2 BRA `(.L_x_9) ;  /* 0x000000000008a947 */ /* 0x000fea0003800000 */
[----:B-1234-:R-:W-:Y:S01]  /*0df0*/  UCGABAR_ARV ;  /* 0x00000000000079c7 */ /* 0x01efe20008000000 */
[----:B------:R-:W-:Y:S05]  /*0e00*/  BRA `(.L_x_10) ;  /* 0x0000000000047947 */ /* 0x000fea0003800000 */
.L_x_9:
[----:B-1234-:R-:W-:Y:S01]  /*0e10*/  NOP ;  /* 0x0000000000007918 */ /* 0x01efe20000000000 */
.L_x_10:
[----:B------:R-:W1:Y:S01]  /*0e20*/  LDC R2, c[0x0][0x904] ;  /* 0x00024100ff027b82 */ /* 0x000e620000000800 */
[----:B------:R-:W-:Y:S01]  /*0e30*/  MOV R7, RZ ;  /* 0x000000ff00077202 */ /* 0x000fe20000000f00 */
[----:B------:R-:W-:Y:S01]  /*0e40*/  IMAD.U32 R6, RZ, RZ, UR9 ;  /* 0x00000009ff067e24 */ /* 0x000fe2000f8e00ff */
[----:B-1----:R-:W-:-:S04]  /*0e50*/  ISETP.NE.AND P1, PT, R2, 0x1, PT ;  /* 0x000000010200780c */ /* 0x002fc80003f25270 */
[----:B------:R-:W-:-:S09]  /*0e60*/  P2R R5, PR, RZ, 0x2 ;  /* 0x00000002ff057803 */ /* 0x000fd20000000000 */
[----:B------:R-:W1:Y:S01]  /*0e70*/  @P1 LDC R17, c[0x0][0x10] ;  /* 0x00000400ff111b82 */ /* 0x000e620000000800 */
[----:B------:R-:W-:Y:S02]  /*0e80*/  @P1 IMAD.MOV.U32 R5, RZ, RZ, RZ ;  /* 0x000000ffff051224 */ /* 0x000fe400078e00ff */
[----:B------:R-:W-:-:S05]  /*0e90*/  @P1 IMAD.MOV.U32 R15, RZ, RZ, RZ ;  /* 0x000000ffff0f1224 */ /* 0x000fca00078e00ff */
[----:B------:R-:W2:Y:S01]  /*0ea0*/  @!P1 LDC R13, c[0x0][0xc] ;  /* 0x00000300ff0d9b82 */ /* 0x000ea20000000800 */
[----:B------:R-:W-:Y:S01]  /*0eb0*/  ULDC UR4, c[0x0][0xc] ;  /* 0x0000030000047ab9 */ /* 0x000fe20000000800 */
[----:B------:R-:W-:Y:S01]  /*0ec0*/  ULDC UR5, c[0x0][0x10] ;  /* 0x0000040000057ab9 */ /* 0x000fe20000000800 */
[----:B------:R-:W-:Y:S01]  /*0ed0*/  ULDC UR6, c[0x0][0x14] ;  /* 0x0000050000067ab9 */ /* 0x000fe20000000800 */
[----:B------:R-:W-:-:S04]  /*0ee0*/  UIMAD.WIDE.U32 UR4, UR4, UR5, URZ ;  /* 0x00000005040472a5 */ /* 0x000fc8000f8e003f */
[----:B------:R-:W-:Y:S02]  /*0ef0*/  UIMAD.WIDE.U32 UR36, UR4, UR6, URZ ;  /* 0x00000006042472a5 */ /* 0x000fe4000f8e003f */
[----:B------:R-:W-:-:S04]  /*0f00*/  UIMAD UR42, UR5, UR6, URZ ;  /* 0x00000006052a72a4 */ /* 0x000fc8000f8e023f */
[----:B------:R-:W-:Y:S01]  /*0f10*/  UIADD3 UR42, UR37, UR42, URZ ;  /* 0x0000002a252a7290 */ /* 0x000fe2000fffe03f */
[----:B-1----:R-:W-:-:S04]  /*0f20*/  @P1 IMAD.WIDE.U32 R16, R17, UR9, R4 ;  /* 0x0000000911101c25 */ /* 0x002fc8000f8e0004 */
[----:B------:R-:W-:Y:S02]  /*0f30*/  @P1 IMAD.IADD R17, R17, 0x1, R15 ;  /* 0x0000000111111824 */ /* 0x000fe400078e020f */
[----:B--2---:R-:W-:-:S04]  /*0f40*/  @!P1 IMAD.WIDE.U32 R6, R4, R13, R6 ;  /* 0x0000000d04069225 */ /* 0x004fc800078e0006 */
[----:B------:R-:W-:Y:S01]  /*0f50*/  @!P1 IMAD.MOV.U32 R17, RZ, RZ, R7 ;  /* 0x000000ffff119224 */ /* 0x000fe200078e0007 */
[----:B------:R-:W-:Y:S01]  /*0f60*/  @!P1 MOV R16, R6 ;  /* 0x0000000600109202 */ /* 0x000fe20000000f00 */
[----:B------:R-:W-:Y:S06]  /*0f70*/  @!P2 BRA `(.L_x_11) ;  /* 0x00000000000ca947 */ /* 0x000fec0003800000 */
[----:B------:R-:W-:Y:S01]  /*0f80*/  UCGABAR_WAIT ;  /* 0x0000000000007dc7 */ /* 0x000fe20008000000 */
[----:B------:R-:W-:Y:S01]  /*0f90*/  CCTL.IVALL ;  /* 0x00000000ff00798f */ /* 0x000fe20002000000 */
[----:B------:R-:W-:Y:S05]  /*0fa0*/  BRA `(.L_x_12) ;  /* 0x0000000000047947 */ /* 0x000fea0003800000 */
.L_x_11:
[----:B------:R-:W-:Y:S06]  /*0fb0*/  BAR.SYNC.DEFER_BLOCKING 0x0 ;  /* 0x0000000000007b1d */ /* 0x000fec0000010000 */
.L_x_12:
[----:B------:R-:W1:Y:S01]  /*0fc0*/  S2UR UR43, SR_CgaCtaId ;  /* 0x00000000002b79c3 */ /* 0x000e620000008800 */
[----:B------:R-:W-:Y:S05]  /*0fd0*/  @!P5 BRA `(.L_x_13) ;  /* 0x0000006c0030d947 */ /* 0x000fea0003800000 */
[----:B------:R-:W-:-:S13]  /*0fe0*/  ISETP.GT.U32.AND P0, PT, R12, 0x1, PT ;  /* 0x000000010c00780c */ /* 0x000fda0003f04070 */
[----:B-1----:R-:W-:Y:S05]  /*0ff0*/  @P0 EXIT ;  /* 0x000000000000094d */ /* 0x002fea0003800000 */
[----:B------:R-:W-:Y:S01]  /*1000*/  ULDC.64 UR4, c[0x0][0x8f8] ;  /* 0x00023e0000047ab9 */ /* 0x000fe20000000a00 */
[----:B------:R-:W-:Y:S01]  /*1010*/  UMOV UR47, 0xffffffff ;  /* 0xffffffff002f7882 */ /* 0x000fe20000000000 */
[----:B------:R-:W-:Y:S01]  /*1020*/  ISETP.GE.U32.AND P0, PT, R16, UR4, PT ;  /* 0x0000000410007c0c */ /* 0x000fe2000bf06070 */
[----:B------:R-:W-:Y:S01]  /*1030*/  IMAD.MOV.U32 R3, RZ, RZ, -0x1 ;  /* 0xffffffffff037424 */ /* 0x000fe200078e00ff */
[----:B------:R-:W-:Y:S02]  /*1040*/  PRMT R56, RZ, 0x7610, R56 ;  /* 0x00007610ff387816 */ /* 0x000fe40000000038 */
[----:B------:R-:W-:Y:S02]  /*1050*/  ISETP.GE.U32.AND.EX P0, PT, R17, UR5, PT, P0 ;  /* 0x0000000511007c0c */ /* 0x000fe4000bf06100 */
[----:B------:R-:W-:Y:S02]  /*1060*/  MOV R8, 0xffffffff ;  /* 0xffffffff00087802 */ /* 0x000fe40000000f00 */
[----:B------:R-:W-:-:S09]  /*1070*/  PRMT R6, RZ, 0x7610, R6 ;  /* 0x00007610ff067816 */ /* 0x000fd20000000006 */
[----:B------:R-:W-:Y:S05]  /*1080*/  @P0 BRA `(.L_x_14) ;  /* 0x0000000400280947 */ /* 0x000fea0003800000 */
[----:B------:R-:W1:Y:S01]  /*1090*/  LDC.64 R20, c[0x0][0x8d0] ;  /* 0x00023400ff147b82 */ /* 0x000e620000000a00 */
[----:B------:R-:W-:Y:S02]  /*10a0*/  IMAD.MOV.U32 R6, RZ, RZ, R16 ;  /* 0x000000ffff067224 */ /* 0x000fe400078e0010 */
[----:B------:R-:W-:-:S05]  /*10b0*/  IMAD.MOV.U32 R7, RZ, RZ, R17 ;  /* 0x000000ffff077224 */ /* 0x000fca00078e0011 */
[----:B------:R-:W2:Y:S08]  /*10c0*/  LDC R14, c[0x0][0x8d8] ;  /* 0x00023600ff0e7b82 */ /* 0x000eb00000000800 */
[----:B------:R-:W3:Y:S01]  /*10d0*/  LDC.64 R26, c[0x0][0x8c8] ;  /* 0x00023200ff1a7b82 */ /* 0x000ee20000000a00 */
[----:B-1----:R-:W-:-:S04]  /*10e0*/  ISETP.NE.U32.AND P0, PT, R20, RZ, PT ;  /* 0x000000ff1400720c */ /* 0x002fc80003f05070 */
[----:B------:R-:W-:-:S13]  /*10f0*/  ISETP.NE.AND.EX P0, PT, R21, RZ, PT, P0 ;  /* 0x000000ff1500720c */ /* 0x000fda0003f05300 */
[----:B--23--:R-:W-:Y:S05]  /*1100*/  @!P0 BRA `(.L_x_15) ;  /* 0x0000000000288947 */ /* 0x00cfea0003800000 */
[----:B------:R-:W1:Y:S02]  /*1110*/  LDC R3, c[0x0][0x8dc] ;  /* 0x00023700ff037b82 */ /* 0x000e640000000800 */
[----:B-1----:R-:W-:-:S04]  /*1120*/  IADD3 R3, P0, R16, R3, RZ ;  /* 0x0000000310037210 */ /* 0x002fc80007f1e0ff */
[----:B------:R-:W-:-:S05]  /*1130*/  IADD3.X R15, RZ, R17, RZ, P0, !PT ;  /* 0x00000011ff0f7210 */ /* 0x000fca00007fe4ff */
[----:B------:R-:W-:-:S04]  /*1140*/  IMAD.WIDE.U32 R6, R15, R20, RZ ;  /* 0x000000140f067225 */ /* 0x000fc800078e00ff */
[----:B------:R-:W-:-:S04]  /*1150*/  IMAD.WIDE.U32 R8, P0, R3, R21, R6 ;  /* 0x0000001503087225 */ /* 0x000fc80007800006 */
[----:B------:R-:W-:-:S04]  /*1160*/  IMAD.WIDE.U32 R6, R3, R20, RZ ;  /* 0x0000001403067225 */ /* 0x000fc800078e00ff */
[----:B------:R-:W-:Y:S01]  /*1170*/  IMAD.X R13, RZ, RZ, RZ, P0 ;  /* 0x000000ffff0d7224 */ /* 0x000fe200000e06ff */
[----:B------:R-:W-:Y:S01]  /*1180*/  IADD3 RZ, P0, R7, R8, RZ ;  /* 0x0000000807ff7210 */ /* 0x000fe20007f1e0ff */
[----:B------:R-:W-:-:S04]  /*1190*/  IMAD.MOV.U32 R12, RZ, RZ, R9 ;  /* 0x000000ffff0c7224 */ /* 0x000fc800078e0009 */
[----:B------:R-:W-:-:S08]  /*11a0*/  IMAD.WIDE.U32.X R6, R15, R21, R12, P0 ;  /* 0x000000150f067225 */ /* 0x000fd000000e040c */
.L_x_15:
[----:B------:R-:W1:Y:S01]  /*11b0*/  LDC.64 R28, c[0x0][0x8e8] ;  /* 0x00023a00ff1c7b82 */ /* 0x000e620000000a00 */
[-CC-:B------:R-:W-:Y:S02]  /*11c0*/  SHF.R.U64 R30, R6, R14.reuse, R7.reuse ;  /* 0x0000000e061e7219 */ /* 0x180fe40000001207 */
[----:B------:R-:W-:Y:S02]  /*11d0*/  SHF.R.U32.HI R3, RZ, R14, R7 ;  /* 0x0000000eff037219 */ /* 0x000fe40000011607 */
[----:B------:R-:W-:Y:S02]  /*11e0*/  IADD3 R5, P0, RZ, -R30, RZ ;  /* 0x8000001eff057210 */ /* 0x000fe40007f1e0ff */
[----:B------:R-:W-:Y:S01]  /*11f0*/  MOV R31, 0x1 ;  /* 0x00000001001f7802 */ /* 0x000fe20000000f00 */
[----:B------:R-:W2:Y:S01]  /*1200*/  LDC R12, c[0x0][0x8c0] ;  /* 0x00023000ff0c7b82 */ /* 0x000ea20000000800 */
[----:B------:R-:W-:Y:S01]  /*1210*/  IADD3.X R3, RZ, ~R3, RZ, P0, !PT ;  /* 0x80000003ff037210 */ /* 0x000fe200007fe4ff */
[----:B------:R-:W-:-:S04]  /*1220*/  IMAD.WIDE.U32 R6, R5, R26, R16 ;  /* 0x0000001a05067225 */ /* 0x000fc800078e0010 */
[----:B------:R-:W-:Y:S02]  /*1230*/  IMAD R8, R3, R26, RZ ;  /* 0x0000001a03087224 */ /* 0x000fe400078e02ff */
[----:B------:R-:W3:Y:S02]  /*1240*/  LDC R9, c[0x0][0x8b0] ;  /* 0x00022c00ff097b82 */ /* 0x000ee40000000800 */
[----:B------:R-:W-:Y:S02]  /*1250*/  IMAD R3, R5, R27, R8 ;  /* 0x0000001b05037224 */ /* 0x000fe400078e0208 */
[----:B------:R-:W-:Y:S02]  /*1260*/  IMAD R27, R11, R24, R4 ;  /* 0x000000180b1b7224 */ /* 0x000fe400078e0204 */
[----:B------:R-:W-:Y:S02]  /*1270*/  IMAD.IADD R3, R7, 0x1, R3 ;  /* 0x0000000107037824 */ /* 0x000fe400078e0203 */
[----:B------:R-:W4:Y:S01]  /*1280*/  LDC R20, c[0x0][0x900] ;  /* 0x00024000ff147b82 */ /* 0x000f220000000800 */
[----:B-1----:R-:W-:-:S04]  /*1290*/  ISETP.NE.U32.AND P0, PT, R28, RZ, PT ;  /* 0x000000ff1c00720c */ /* 0x002fc80003f05070 */
[----:B------:R-:W-:-:S03]  /*12a0*/  ISETP.NE.AND.EX P0, PT, R29, RZ, PT, P0 ;  /* 0x000000ff1d00720c */ /* 0x000fc60003f05300 */
[----:B------:R-:W1:Y:S01]  /*12b0*/  LDC R14, c[0x0][0x8a8] ;  /* 0x00022a00ff0e7b82 */ /* 0x000e620000000800 */
[-CC-:B--2---:R-:W-:Y:S02]  /*12c0*/  SHF.R.U64 R15, R6, R12.reuse, R3.reuse ;  /* 0x0000000c060f7219 */ /* 0x184fe40000001203 */
[----:B------:R-:W-:Y:S01]  /*12d0*/  SHF.R.U32.HI R6, RZ, R12, R3 ;  /* 0x0000000cff067219 */ /* 0x000fe20000011603 */
[----:B------:R-:W-:-:S04]  /*12e0*/  IMAD.MOV.U32 R3, RZ, RZ, -0x1 ;  /* 0xffffffffff037424 */ /* 0x000fc800078e00ff */
[----:B------:R-:W2:Y:S01]  /*12f0*/  LDC R21, c[0x0][0x8f0] ;  /* 0x00023c00ff157b82 */ /* 0x000ea20000000800 */
[-CC-:B---3--:R-:W-:Y:S02]  /*1300*/  SHF.R.U64 R12, R15, R9.reuse, R6.reuse ;  /* 0x000000090f0c7219 */ /* 0x188fe40000001206 */
[----:B------:R-:W-:-:S05]  /*1310*/  SHF.R.U32.HI R5, RZ, R9, R6 ;  /* 0x00000009ff057219 */ /* 0x000fca0000011606 */
[----:B------:R-:W3:Y:S01]  /*1320*/  LDC R26, c[0x0][0x8e0] ;  /* 0x00023800ff1a7b82 */ /* 0x000ee20000000800 */
[-CC-:B----4-:R-:W-:Y:S02]  /*1330*/  SHF.R.U64 R24, R12, R20.reuse, R5.reuse ;  /* 0x000000140c187219 */ /* 0x190fe40000001205 */
[-C--:B------:R-:W-:Y:S02]  /*1340*/  SHF.L.U32 R3, R3, R20.reuse, RZ ;  /* 0x0000001403037219 */ /* 0x080fe400000006ff */
[----:B------:R-:W-:Y:S01]  /*1350*/  SHF.R.U32.HI R5, RZ, R20, R5 ;  /* 0x00000014ff057219 */ /* 0x000fe20000011605 */
[----:B------:R-:W-:Y:S01]  /*1360*/  IMAD.MOV.U32 R4, RZ, RZ, R24 ;  /* 0x000000ffff047224 */ /* 0x000fe200078e0018 */
[----:B------:R-:W-:Y:S01]  /*1370*/  LOP3.LUT R11, RZ, R3, RZ, 0x33, !PT ;  /* 0x00000003ff0b7212 */ /* 0x000fe200078e33ff */
[----:B------:R-:W4:Y:S01]  /*1380*/  LDC R25, c[0x0][0x8b8] ;  /* 0x00022e00ff197b82 */ /* 0x000f220000000800 */
[----:B------:R-:W-:Y:S05]  /*1390*/  @!P0 BRA `(.L_x_16) ;  /* 0x0000000000288947 */ /* 0x000fea0003800000 */
[----:B------:R-:W5:Y:S02]  /*13a0*/  LDC R3, c[0x0][0x8f4] ;  /* 0x00023d00ff037b82 */ /* 0x000f640000000800 */
[----:B-----5:R-:W-:-:S05]  /*13b0*/  IADD3 R3, P0, R24, R3, RZ ;  /* 0x0000000318037210 */ /* 0x020fca0007f1e0ff */
[----:B------:R-:W-:-:S04]  /*13c0*/  IMAD.X R13, RZ, RZ, R5, P0 ;  /* 0x000000ffff0d7224 */ /* 0x000fc800000e0605 */
[----:B------:R-:W-:-:S04]  /*13d0*/  IMAD.WIDE.U32 R4, R13, R28, RZ ;  /* 0x0000001c0d047225 */ /* 0x000fc800078e00ff */
[----:B------:R-:W-:-:S04]  /*13e0*/  IMAD.WIDE.U32 R6, P0, R3, R29, R4 ;  /* 0x0000001d03067225 */ /* 0x000fc80007800004 */
[----:B------:R-:W-:Y:S01]  /*13f0*/  IMAD.WIDE.U32 R4, R3, R28, RZ ;  /* 0x0000001c03047225 */ /* 0x000fe200078e00ff */
[----:B------:R-:W-:-:S03]  /*1400*/  IADD3.X R9, RZ, RZ, RZ, P0, !PT ;  /* 0x000000ffff097210 */ /* 0x000fc600007fe4ff */
[----:B------:R-:W-:Y:S01]  /*1410*/  IMAD.MOV.U32 R8, RZ, RZ, R7 ;  /* 0x000000ffff087224 */ /* 0x000fe200078e0007 */
[----:B------:R-:W-:-:S05]  /*1420*/  IADD3 RZ, P0, R5, R6, RZ ;  /* 0x0000000605ff7210 */ /* 0x000fca0007f1e0ff */
[----:B------:R-:W-:-:S08]  /*1430*/  IMAD.WIDE.U32.X R4, R13, R29, R8, P0 ;  /* 0x0000001d0d047225 */ /* 0x000fd000000e0408 */
.L_x_16:
[----:B--2---:R-:W-:Y:S01]  /*1440*/  SHF.R.U64 R5, R4, R21, R5 ;  /* 0x0000001504057219 */ /* 0x004fe20000001205 */
[----:B-1----:R-:W-:Y:S01]  /*1450*/  VIADD R6, R14, 0xffffffff ;  /* 0xffffffff0e067836 */ /* 0x002fe20000000000 */
[----:B------:R-:W-:Y:S02]  /*1460*/  SHF.L.U32 R3, R31, R20, RZ ;  /* 0x000000141f037219 */ /* 0x000fe400000006ff */
[----:B------:R-:W-:Y:S02]  /*1470*/  LOP3.LUT R4, R12, R11, RZ, 0xc0, !PT ;  /* 0x0000000b0c047212 */ /* 0x000fe400078ec0ff */
[----:B------:R-:W-:Y:S02]  /*1480*/  IADD3 R7, -R5, RZ, RZ ;  /* 0x000000ff05077210 */ /* 0x000fe40007ffe1ff */
[----:B------:R-:W-:Y:S01]  /*1490*/  SEL R10, R10, R27, !P1 ;  /* 0x0000001b0a0a7207 */ /* 0x000fe20004800000 */
[----:B------:R-:W-:Y:S01]  /*14a0*/  IMAD R5, R3, R5, R4 ;  /* 0x0000000503057224 */ /* 0x000fe200078e0204 */
[----:B------:R-:W-:Y:S01]  /*14b0*/  LOP3.LUT R6, R15, R6, RZ, 0xc0, !PT ;  /* 0x000000060f067212 */ /* 0x000fe200078ec0ff */
[----:B---3--:R-:W-:Y:S01]  /*14c0*/  IMAD R3, R7, R26, R24 ;  /* 0x0000001a07037224 */ /* 0x008fe200078e0218 */
[----:B------:R-:W-:Y:S01]  /*14d0*/  R2UR UR47, R30 ;  /* 0x000000001e2f72ca */ /* 0x000fe200000e0000 */
[----:B----4-:R-:W-:-:S02]  /*14e0*/  IMAD R10, R5, R25, R10 ;  /* 0x00000019050a7224 */ /* 0x010fc400078e020a */
[----:B------:R-:W-:Y:S02]  /*14f0*/  IMAD R3, R3, R14, R6 ;  /* 0x0000000e03037224 */ /* 0x000fe400078e0206 */
[----:B------:R-:W-:-:S03]  /*1500*/  IMAD.MOV.U32 R6, RZ, RZ, 0x1 ;  /* 0x00000001ff067424 */ /* 0x000fc600078e00ff */
[----:B------:R-:W-:Y:S02]  /*1510*/  SEL R8, R3, R10, !P1 ;  /* 0x0000000a03087207 */ /* 0x000fe40004800000 */
[----:B------:R-:W-:-:S07]  /*1520*/  SEL R3, R10, R3, !P1 ;  /* 0x000000030a037207 */ /* 0x000fce0004800000 */
.L_x_14:
[----:B------:R-:W-:-:S08]  /*1530*/  NOP ;  /* 0x0000000000007918 */ /* 0x000fd00000000000 */
[----:B------:R-:W1:Y:S02]  /*1540*/  USETMAXREG.TRY_ALLOC.CTAPOOL UP0, 0xe8 ;  /* 0x000000e8000079c8 */ /* 0x000e640008000600 */
[----:B-1----:R-:W-:-:S13]  /*1550*/  PLOP3.LUT P0, PT, PT, PT, UP0, 0x80, 0x0 ;  /* 0x000000000000781c */ /* 0x002fda0003f0f008 */
[----:B------:R-:W-:Y:S05]  /*1560*/  @!P0 BRA `(.L_x_14) ;  /* 0xfffffffc00f08947 */ /* 0x000fea000383ffff */
[----:B------:R-:W-:Y:S02]  /*1570*/  ULDC.64 UR4, c[0x0][0x590] ;  /* 0x0001640000047ab9 */ /* 0x000fe40000000a00 */
[----:B------:R-:W-:-:S04]  /*1580*/  ISETP.NE.U32.AND P0, PT, RZ, UR4, PT ;  /* 0x00000004ff007c0c */ /* 0x000fc8000bf05070 */
[----:B------:R-:W-:-:S13]  /*1590*/  ISETP.NE.AND.EX P0, PT, RZ, UR5, PT, P0 ;  /* 0x00000005ff007c0c */ /* 0x000fda000bf05300 */
[----:B------:R-:W-:Y:S05]  /*15a0*/  @P0 BRA `(.L_x_17) ;  /* 0x00000000002c0947 */ /* 0x000fea0003800000 */
[----:B------:R-:W-:Y:S02]  /*15b0*/  ULDC.64 UR4, c[0x0][0x588] ;  /* 0x0001620000047ab9 */ /* 0x000fe40000000a00 */
[----:B------:R-:W-:-:S04]  /*15c0*/  ISETP.NE.U32.AND P0, PT, RZ, UR4, PT ;  /* 0x00000004ff007c0c */ /* 0x000fc8000bf05070 */
[----:B------:R-:W-:-:S13]  /*15d0*/  ISETP.NE.AND.EX P0, PT, RZ, UR5, PT, P0 ;  /* 0x00000005ff007c0c */ /* 0x000fda000bf05300 */
[----:B------:R-:W-:Y:S05]  /*15e0*/  @!P0 BRA `(.L_x_18) ;  /* 0x0000000000108947 */ /* 0x000fea0003800000 */
[----:B------:R-:W1:Y:S02]  /*15f0*/  LDC.64 R4, c[0x0][0x588] ;  /* 0x00016200ff047b82 */ /* 0x000e640000000a00 */
[----:B-1----:R1:W5:Y:S01]  /*1600*/  LDG.E R57, desc[UR38][R4.64] ;  /* 0x0000002604397981 */ /* 0x002362000c1e1900 */
[----:B------:R-:W-:Y:S01]  /*1610*/  IMAD.MOV.U32 R56, RZ, RZ, 0x1 ;  /* 0x00000001ff387424 */ /* 0x000fe200078e00ff */
[----:B------:R-:W-:Y:S06]  /*1620*/  BRA `(.L_x_17) ;  /* 0x00000000000c7947 */ /* 0x000fec0003800000 */
.L_x_18:
[----:B------:R-:W-:Y:S01]  /*1630*/  ULDC UR4, c[0x0][0x580] ;  /* 0x0001600000047ab9 */ /* 0x000fe20000000800 */
[----:B------:R-:W-:Y:S01]  /*1640*/  MOV R56, 0x1 ;  /* 0x0000000100387802 */ /* 0x000fe20000000f00 */
[----:B------:R-:W-:-:S07]  /*1650*/  IMAD.U32 R57, RZ, RZ, UR4 ;  /* 0x00000004ff397e24 */ /* 0x000fce000f8e00ff */
.L_x_17:
        /* <DEDUP_REMOVED lines=8> */
[----:B------:R-:W2:Y:S02]  /*16e0*/  LDC.64 R58, c[0x0][0x5a8] ;  /* 0x00016a00ff3a7b82 */ /* 0x000ea40000000a00 */
[----:B--2---:R2:W5:Y:S01]  /*16f0*/  LDG.E R58, desc[UR38][R58.64] ;  /* 0x000000263a3a7981 */ /* 0x004562000c1e1900 */
[----:B------:R-:W-:Y:S05]  /*1700*/  BRA `(.L_x_19) ;  /* 0x0000000000087947 */ /* 0x000fea0003800000 */
.L_x_20:
[----:B------:R-:W-:Y:S02]  /*1710*/  ULDC UR4, c[0x0][0x5a0] ;  /* 0x0001680000047ab9 */ /* 0x000fe40000000800 */
[----:B------:R-:W-:-:S07]  /*1720*/  IMAD.U32 R58, RZ, RZ, UR4 ;  /* 0x00000004ff3a7e24 */ /* 0x000fce000f8e00ff */
.L_x_19:
[----:B------:R-:W-:-:S13]  /*1730*/  LOP3.LUT P0, RZ, R6, 0xff, RZ, 0xc0, !PT ;  /* 0x000000ff06ff7812 */ /* 0x000fda000780c0ff */
[----:B------:R-:W-:Y:S05]  /*1740*/  @!P0 EXIT ;  /* 0x000000000000894d */ /* 0x000fea0003800000 */
[----:B------:R-:W3:Y:S01]  /*1750*/  S2UR UR6, SR_CgaCtaId ;  /* 0x00000000000679c3 */ /* 0x000ee20000008800 */
[C---:B-1----:R-:W-:Y:S01]  /*1760*/  SHF.L.U32 R4, R18.reuse, 0x4, RZ ;  /* 0x0000000412047819 */ /* 0x042fe200000006ff */
[C---:B------:R-:W-:Y:S01]  /*1770*/  IMAD.SHL.U32 R5, R18.reuse, 0x2, RZ ;  /* 0x0000000212057824 */ /* 0x040fe200078e00ff */
[----:B------:R-:W-:Y:S01]  /*1780*/  ULDC UR4, c[0x0][0x28c] ;  /* 0x0000a30000047ab9 */ /* 0x000fe20000000800 */
[----:B------:R-:W-:Y:S01]  /*1790*/  IMAD.SHL.U32 R7, R18, 0x8, RZ ;  /* 0x0000000812077824 */ /* 0x000fe200078e00ff */
[----:B------:R-:W-:Y:S01]  /*17a0*/  LOP3.LUT R4, R4, 0xe00, RZ, 0xc0, !PT ;  /* 0x00000e0004047812 */ /* 0x000fe200078ec0ff */
[----:B------:R-:W-:Y:S01]  /*17b0*/  UIADD3 UR4, UR4, 0x3f, URZ ;  /* 0x0000003f04047890 */ /* 0x000fe2000fffe03f */
[----:B------:R-:W-:Y:S01]  /*17c0*/  LOP3.LUT R60, R0, 0x1, RZ, 0xfc, !PT ;  /* 0x00000001003c7812 */ /* 0x000fe200078efcff */
[----:B------:R-:W-:Y:S01]  /*17d0*/  UMOV UR49, 0x400 ;  /* 0x0000040000317882 */ /* 0x000fe20000000000 */
[----:B------:R-:W-:Y:S01]  /*17e0*/  LOP3.LUT R4, R4, 0x6, R5, 0xf8, !PT ;  /* 0x0000000604047812 */ /* 0x000fe200078ef805 */
[----:B------:R-:W-:Y:S01]  /*17f0*/  USHF.R.S32.HI UR5, URZ, 0x1f, UR4 ;  /* 0x0000001f3f057899 */ /* 0x000fe20008011404 */
[----:B------:R-:W-:Y:S01]  /*1800*/  LOP3.LUT R5, R7, 0x80, RZ, 0xc0, !PT ;  /* 0x0000008007057812 */ /* 0x000fe200078ec0ff */
[----:B------:R-:W-:Y:S01]  /*1810*/  IMAD.MOV.U32 R64, RZ, RZ, RZ ;  /* 0x000000ffff407224 */ /* 0x000fe200078e00ff */
[----:B------:R-:W-:Y:S01]  /*1820*/  LOP3.LUT R4, R4, 0x60, R7, 0xf8, !PT ;  /* 0x0000006004047812 */ /* 0x000fe200078ef807 */
[----:B------:R-:W-:Y:S01]  /*1830*/  ULEA.HI UR5, UR5, UR4, URZ, 0x6 ;  /* 0x0000000405057291 */ /* 0x000fe2000f8f303f */
[----:B------:R-:W-:Y:S01]  /*1840*/  LOP3.LUT R5, R5, 0x10, R18, 0xf8, !PT ;  /* 0x0000001005057812 */ /* 0x000fe200078ef812 */
[----:B------:R-:W-:Y:S01]  /*1850*/  ULDC.64 UR40, c[0x0][0x198] ;  /* 0x0000660000287ab9 */ /* 0x000fe20000000a00 */
[----:B------:R-:W-:Y:S01]  /*1860*/  LOP3.LUT R95, R19, 0x1, RZ, 0xfc, !PT ;  /* 0x00000001135f7812 */ /* 0x000fe200078efcff */
[----:B------:R-:W-:Y:S01]  /*1870*/  USHF.R.S32.HI UR50, URZ, 0x6, UR5 ;  /* 0x000000063f327899 */ /* 0x000fe20008011405 */
[----:B--2---:R-:W-:Y:S01]  /*1880*/  LOP3.LUT R59, R4, R5, RZ, 0xfc, !PT ;  /* 0x00000005043b7212 */ /* 0x004fe200078efcff */
[----:B------:R-:W-:Y:S01]  /*1890*/  UMOV UR48, URZ ;  /* 0x0000003f00307c82 */ /* 0x000fe20008000000 */
[----:B------:R-:W-:Y:S01]  /*18a0*/  MOV R61, RZ ;  /* 0x000000ff003d7202 */ /* 0x000fe20000000f00 */
[----:B------:R-:W-:Y:S01]  /*18b0*/  UMOV UR4, URZ ;  /* 0x0000003f00047c82 */ /* 0x000fe20008000000 */
[----:B---3--:R-:W-:-:S06]  /*18c0*/  ULEA UR49, UR6, UR49, 0x18 ;  /* 0x0000003106317291 */ /* 0x008fcc000f8ec03f */
[----:B------:R-:W-:-:S07]  /*18d0*/  VIADD R62, R59, UR49 ;  /* 0x000000313b3e7c36 */ /* 0x000fce0008000000 */
.L_x_174:
[----:B------:R-:W-:Y:S01]  /*18e0*/  LOP3.LUT R0, R18, 0x80, RZ, 0xc0, !PT ;  /* 0x0000008012007812 */ /* 0x000fe200078ec0ff */
[----:B------:R-:W1:Y:S01]  /*18f0*/  LDC R4, c[0x0][0x28c] ;  /* 0x0000a300ff047b82 */ /* 0x000e620000000800 */
[----:B------:R-:W-:Y:S01]  /*1900*/  UMOV UR5, URZ ;  /* 0x0000003f00057c82 */ /* 0x000fe20008000000 */
[----:B------:R-:W-:Y:S01]  /*1910*/  UMOV UR6, URZ ;  /* 0x0000003f00067c82 */ /* 0x000fe20008000000 */
[----:B------:R-:W-:Y:S01]  /*1920*/  SHF.R.U32.HI R0, RZ, 0x7, R0 ;  /* 0x00000007ff007819 */ /* 0x000fe20000011600 */
[----:B------:R-:W-:Y:S01]  /*1930*/  UMOV UR13, UR4 ;  /* 0x00000004000d7c82 */ /* 0x000fe20008000000 */
[----:B------:R-:W-:Y:S02]  /*1940*/  CS2R R66, SRZ ;  /* 0x0000000000427805 */ /* 0x000fe4000001ff00 */
[----:B------:R-:W-:Y:S02]  /*1950*/  MOV R63, RZ ;  /* 0x000000ff003f7202 */ /* 0x000fe40000000f00 */
[----:B------:R-:W-:Y:S01]  /*1960*/  CS2R R68, SRZ ;  /* 0x0000000000447805 */ /* 0x000fe2000001ff00 */
[----:B------:R-:W-:Y:S01]  /*1970*/  IMAD.MOV.U32 R65, RZ, RZ, RZ ;  /* 0x000000ffff417224 */ /* 0x000fe200078e00ff */
[----:B------:R-:W2:Y:S01]  /*1980*/  SHFL.IDX PT, R0, R0, RZ, 0x1f ;  /* 0x00001fff00007589 */ /* 0x000ea200000e0000 */
[----:B------:R-:W-:-:S02]  /*1990*/  CS2R R70, SRZ ;  /* 0x0000000000467805 */ /* 0x000fc4000001ff00 */
[----:B------:R-:W-:Y:S02]  /*19a0*/  CS2R R72, SRZ ;  /* 0x0000000000487805 */ /* 0x000fe4000001ff00 */
[----:B------:R-:W-:Y:S02]  /*19b0*/  CS2R R74, SRZ ;  /* 0x00000000004a7805 */ /* 0x000fe4000001ff00 */
[----:B------:R-:W-:Y:S02]  /*19c0*/  CS2R R76, SRZ ;  /* 0x00000000004c7805 */ /* 0x000fe4000001ff00 */
[----:B------:R-:W-:Y:S02]  /*19d0*/  CS2R R78, SRZ ;  /* 0x00000000004e7805 */ /* 0x000fe4000001ff00 */
[----:B------:R-:W-:Y:S02]  /*19e0*/  CS2R R80, SRZ ;  /* 0x0000000000507805 */ /* 0x000fe4000001ff00 */
[----:B------:R-:W-:-:S02]  /*19f0*/  CS2R R82, SRZ ;  /* 0x0000000000527805 */ /* 0x000fc4000001ff00 */
[----:B------:R-:W-:Y:S02]  /*1a00*/  CS2R R84, SRZ ;  /* 0x0000000000547805 */ /* 0x000fe4000001ff00 */
[----:B------:R-:W-:Y:S02]  /*1a10*/  CS2R R86, SRZ ;  /* 0x0000000000567805 */ /* 0x000fe4000001ff00 */
[----:B------:R-:W-:Y:S02]  /*1a20*/  CS2R R88, SRZ ;  /* 0x0000000000587805 */ /* 0x000fe4000001ff00 */
[----:B------:R-:W-:Y:S02]  /*1a30*/  CS2R R90, SRZ ;  /* 0x00000000005a7805 */ /* 0x000fe4000001ff00 */
[----:B------:R-:W-:Y:S01]  /*1a40*/  CS2R R92, SRZ ;  /* 0x00000000005c7805 */ /* 0x000fe2000001ff00 */
[----:B------:R-:W-:Y:S01]  /*1a50*/  IMAD.MOV.U32 R94, RZ, RZ, RZ ;  /* 0x000000ffff5e7224 */ /* 0x000fe200078e00ff */
[----:B------:R-:W-:Y:S01]  /*1a60*/  MOV R96, RZ ;  /* 0x000000ff00607202 */ /* 0x000fe20000000f00 */
[----:B------:R-:W-:Y:S01]  /*1a70*/  IMAD.U32 R7, RZ, RZ, UR48 ;  /* 0x00000030ff077e24 */ /* 0x000fe2000f8e00ff */
[----:B-1----:R-:W-:-:S02]  /*1a80*/  ISETP.GE.AND P0, PT, R4, 0x1, PT ;  /* 0x000000010400780c */ /* 0x002fc40003f06270 */
[----:B------:R-:W-:Y:S02]  /*1a90*/  CS2R R24, SRZ ;  /* 0x0000000000187805 */ /* 0x000fe4000001ff00 */
[----:B------:R-:W-:Y:S02]  /*1aa0*/  CS2R R26, SRZ ;  /* 0x00000000001a7805 */ /* 0x000fe4000001ff00 */
[----:B------:R-:W-:Y:S02]  /*1ab0*/  CS2R R28, SRZ ;  /* 0x00000000001c7805 */ /* 0x000fe4000001ff00 */
[----:B------:R-:W-:Y:S02]  /*1ac0*/  CS2R R30, SRZ ;  /* 0x00000000001e7805 */ /* 0x000fe4000001ff00 */
[----:B------:R-:W-:Y:S02]  /*1ad0*/  CS2R R32, SRZ ;  /* 0x0000000000207805 */ /* 0x000fe4000001ff00 */
[----:B------:R-:W-:-:S02]  /*1ae0*/  CS2R R34, SRZ ;  /* 0x0000000000227805 */ /* 0x000fc4000001ff00 */
[----:B------:R-:W-:Y:S02]  /*1af0*/  CS2R R36, SRZ ;  /* 0x0000000000247805 */ /* 0x000fe4000001ff00 */
[----:B--2---:R-:W-:Y:S02]  /*1b00*/  R2UR UR7, R0 ;  /* 0x00000000000772ca */ /* 0x004fe400000e0000 */
        /* <DEDUP_REMOVED lines=9> */
[----:B------:R-:W-:-:S04]  /*1ba0*/  ULEA.HI UR8, UR7, UR7, URZ, 0x1 ;  /* 0x0000000707087291 */ /* 0x000fc8000f8f083f */
[----:B------:R-:W-:-:S04]  /*1bb0*/  ULOP3.LUT UR8, UR8, 0xffffe, URZ, 0xc0, !UPT ;  /* 0x000ffffe08087892 */ /* 0x000fc8000f8ec03f */
[----:B------:R-:W-:-:S03]  /*1bc0*/  UIADD3 UR8, UR7, -UR8, URZ ;  /* 0x8000000807087290 */ /* 0x000fc6000fffe03f */
[----:B------:R-:W-:Y:S01]  /*1bd0*/  UMOV UR7, URZ ;  /* 0x0000003f00077c82 */ /* 0x000fe20008000000 */
[----:B------:R-:W-:-:S04]  /*1be0*/  ULEA UR8, UR8, UR49, 0xc ;  /* 0x0000003108087291 */ /* 0x000fc8000f8e603f */
[----:B------:R-:W-:-:S04]  /*1bf0*/  UIADD3 UR8, UR8, 0x4300, URZ ;  /* 0x0000430008087890 */ /* 0x000fc8000fffe03f */
[----:B------:R-:W-:-:S04]  /*1c00*/  USHF.R.U32.HI UR8, URZ, 0x4, UR8 ;  /* 0x000000043f087899 */ /* 0x000fc80008011608 */
[----:B------:R-:W-:Y:S01]  /*1c10*/  ULOP3.LUT UR12, UR8, 0x3fff, URZ, 0xc0, !UPT ;  /* 0x00003fff080c7892 */ /* 0x000fe2000f8ec03f */
[----:B------:R-:W-:Y:S11]  /*1c20*/  @!P0 BRA `(.L_x_21) ;  /* 0x00000004007c8947 */ /* 0x000ff60003800000 */
[----:B------:R-:W-:-:S13]  /*1c30*/  ISETP.NE.AND P1, PT, R95, 0x3, PT ;  /* 0x000000035f00780c */ /* 0x000fda0003f25270 */
[----:B------:R-:W-:Y:S05]  /*1c40*/  @!P1 BRA `(.L_x_22) ;  /* 0x0000000000049947 */ /* 0x000fea0003800000 */
[----:B------:R-:W-:Y:S01]  /*1c50*/  BPT.TRAP 0x1 ;  /* 0x000000040000795c */ /* 0x000fe20000300000 */
.L_x_22:
[----:B------:R-:W-:Y:S01]  /*1c60*/  ULEA UR5, UR4, UR49, 0x3 ;  /* 0x0000003104057291 */ /* 0x000fe2000f8e183f */
[----:B------:R-:W-:-:S05]  /*1c70*/  IMAD.U32 R0, RZ, RZ, UR48 ;  /* 0x00000030ff007e24 */ /* 0x000fca000f8e00ff */
[----:B------:R-:W-:-:S04]  /*1c80*/  SHF.L.U32 R0, R0, 0x1f, RZ ;  /* 0x0000001f00007819 */ /* 0x000fc800000006ff */
[----:B------:R1:W2:Y:S01]  /*1c90*/  SYNCS.PHASECHK.TRANS64.TRYWAIT P0, [UR5], R0 ;  /* 0x00000000ff0075a7 */ /* 0x0002a20008000145 */
[----:B------:R-:W-:Y:S05]  /*1ca0*/  @!P1 BRA `(.L_x_23) ;  /* 0x0000000000049947 */ /* 0x000fea0003800000 */
[----:B------:R-:W-:Y:S01]  /*1cb0*/  BPT.TRAP 0x1 ;  /* 0x000000040000795c */ /* 0x000fe20000300000 */
.L_x_23:
[----:B--2---:R-:W-:Y:S05]  /*1cc0*/  @P0 BRA `(.L_x_24) ;  /* 0x0000000000080947 */ /* 0x004fea0003800000 */
[----:B------:R-:W2:Y:S02]  /*1cd0*/  SYNCS.PHASECHK.TRANS64.TRYWAIT P0, [UR5], R0 ;  /* 0x00000000ff0075a7 */ /* 0x000ea40008000145 */
[----:B--2---:R-:W-:Y:S05]  /*1ce0*/  @!P0 BRA `(.L_x_25) ;  /* 0x0000008800d08947 */ /* 0x004fea0003800000 */
.L_x_24:
[----:B------:R-:W-:Y:S01]  /*1cf0*/  UIADD3 UR5, UR49, 0x26300, URZ ;  /* 0x0002630031057890 */ /* 0x000fe2000fffe03f */
[----:B------:R-:W-:Y:S01]  /*1d00*/  WARPGROUP.ARRIVE ;  /* 0x00000000000079c5 */ /* 0x000fe20000000000 */
[----:B------:R-:W-:Y:S01]  /*1d10*/  ULOP3.LUT UR8, UR12, 0x10000, URZ, 0xfc, !UPT ;  /* 0x000100000c087892 */ /* 0x000fe2000f8efc3f */
[----:B------:R-:W-:Y:S01]  /*1d20*/  CS2R R66, SRZ ;  /* 0x0000000000427805 */ /* 0x000fe2000001ff00 */
[----:B------:R-:W-:Y:S01]  /*1d30*/  USHF.R.U32.HI UR5, URZ, 0x4, UR5 ;  /* 0x000000043f057899 */ /* 0x000fe20008011605 */
[----:B------:R-:W-:Y:S01]  /*1d40*/  MOV R63, RZ ;  /* 0x000000ff003f7202 */ /* 0x000fe20000000f00 */
[----:B------:R-:W-:Y:S01]  /*1d50*/  ULEA UR8, UR4, UR8, 0x9 ;  /* 0x0000000804087291 */ /* 0x000fe2000f8e483f */
[----:B------:R-:W-:Y:S01]  /*1d60*/  CS2R R68, SRZ ;  /* 0x0000000000447805 */ /* 0x000fe2000001ff00 */
[----:B------:R-:W-:Y:S01]  /*1d70*/  ULOP3.LUT UR5, UR5, 0x3fff, URZ, 0xc0, !UPT ;  /* 0x00003fff05057892 */ /* 0x000fe2000f8ec03f */
[----:B------:R-:W-:Y:S01]  /*1d80*/  IMAD.MOV.U32 R65, RZ, RZ, RZ ;  /* 0x000000ffff417224 */ /* 0x000fe200078e00ff */
[----:B------:R-:W-:Y:S01]  /*1d90*/  UMOV UR9, 0x80000020 ;  /* 0x8000002000097882 */ /* 0x000fe20000000000 */
[----:B------:R-:W-:Y:S01]  /*1da0*/  UMOV UR11, 0x80000020 ;  /* 0x80000020000b7882 */ /* 0x000fe20000000000 */
[----:B------:R-:W-:Y:S01]  /*1db0*/  ULOP3.LUT UR5, UR5, 0x10000, URZ, 0xfc, !UPT ;  /* 0x0001000005057892 */ /* 0x000fe2000f8efc3f */
[----:B------:R-:W-:Y:S01]  /*1dc0*/  CS2R R70, SRZ ;  /* 0x0000000000467805 */ /* 0x000fe2000001ff00 */
[----:B------:R-:W-:Y:S01]  /*1dd0*/  UMOV UR6, 0x2 ;  /* 0x0000000200067882 */ /* 0x000fe20000000000 */
[----:B------:R-:W-:Y:S01]  /*1de0*/  CS2R R72, SRZ ;  /* 0x0000000000487805 */ /* 0x000fe2000001ff00 */
[----:B------:R-:W-:Y:S01]  /*1df0*/  ULEA UR10, UR4, UR5, 0x8 ;  /* 0x00000005040a7291 */ /* 0x000fe2000f8e403f */
[----:B------:R-:W-:-:S02]  /*1e00*/  CS2R R74, SRZ ;  /* 0x00000000004a7805 */ /* 0x000fc4000001ff00 */
[----:B------:R-:W-:Y:S01]  /*1e10*/  CS2R R76, SRZ ;  /* 0x00000000004c7805 */ /* 0x000fe2000001ff00 */
[----:B------:R-:W-:Y:S01]  /*1e20*/  ULDC UR5, c[0x0][0x50c] ;  /* 0x0001430000057ab9 */ /* 0x000fe20000000800 */
[----:B------:R-:W-:Y:S01]  /*1e30*/  CS2R R78, SRZ ;  /* 0x00000000004e7805 */ /* 0x000fe2000001ff00 */
[----:B------:R-:W-:Y:S01]  /*1e40*/  UISETP.NE.AND UP0, UPT, UR5, 0x2, UPT ;  /* 0x000000020500788c */ /* 0x000fe2000bf05270 */
[----:B------:R-:W-:Y:S02]  /*1e50*/  CS2R R80, SRZ ;  /* 0x0000000000507805 */ /* 0x000fe4000001ff00 */
[----:B------:R-:W-:Y:S02]  /*1e60*/  CS2R R82, SRZ ;  /* 0x0000000000527805 */ /* 0x000fe4000001ff00 */
[----:B------:R-:W-:Y:S01]  /*1e70*/  CS2R R84, SRZ ;  /* 0x0000000000547805 */ /* 0x000fe2000001ff00 */
[----:B------:R-:W-:Y:S01]  /*1e80*/  QGMMA.64x64x32.F32.E4M3.E4M3 R24, gdesc[UR8], RZ, !UPT, gsb0 ;  /* 0x00e00000081879f3 */ /* 0x000fe2000c0008ff */
[----:B------:R-:W-:Y:S01]  /*1e90*/  UIADD3 UR8, UR8, 0x2, URZ ;  /* 0x0000000208087890 */ /* 0x000fe2000fffe03f */
[----:B------:R-:W-:Y:S01]  /*1ea0*/  CS2R R86, SRZ ;  /* 0x0000000000567805 */ /* 0x000fe2000001ff00 */
[----:B------:R-:W-:Y:S01]  /*1eb0*/  UIADD3 UR10, UR10, 0x2, URZ ;  /* 0x000000020a0a7890 */ /* 0x000fe2000fffe03f */
[----:B------:R-:W-:Y:S01]  /*1ec0*/  CS2R R88, SRZ ;  /* 0x0000000000587805 */ /* 0x000fe2000001ff00 */
[----:B------:R-:W-:Y:S01]  /*1ed0*/  UMOV UR9, 0x80000020 ;  /* 0x8000002000097882 */ /* 0x000fe20000000000 */
[----:B------:R-:W-:Y:S01]  /*1ee0*/  UMOV UR11, 0x80000020 ;  /* 0x80000020000b7882 */ /* 0x000fe20000000000 */
[----:B------:R-:W-:Y:S01]  /*1ef0*/  USEL UR5, URZ, 0x1, UP0 ;  /* 0x000000013f057887 */ /* 0x000fe20008000000 */
[----:B------:R-:W-:-:S02]  /*1f00*/  CS2R R90, SRZ ;  /* 0x00000000005a7805 */ /* 0x000fc4000001ff00 */
[----:B------:R-:W-:Y:S01]  /*1f10*/  CS2R R92, SRZ ;  /* 0x00000000005c7805 */ /* 0x000fe2000001ff00 */
[----:B------:R-:W-:Y:S01]  /*1f20*/  IMAD.MOV.U32 R94, RZ, RZ, RZ ;  /* 0x000000ffff5e7224 */ /* 0x000fe200078e00ff */
[----:B------:R-:W-:Y:S02]  /*1f30*/  MOV R96, RZ ;  /* 0x000000ff00607202 */ /* 0x000fe40000000f00 */
[----:B------:R-:W-:Y:S01]  /*1f40*/  ISETP.NE.AND P0, PT, RZ, UR5, PT ;  /* 0x00000005ff007c0c */ /* 0x000fe2000bf05270 */
[----:B------:R-:W-:Y:S02]  /*1f50*/  WARPGROUP.DEPBAR.LE gsb0, 0x0 ;  /* 0x00008000000079c5 */ /* 0x000fe40000010000 */
[----:B------:R-:W-:-:S06]  /*1f60*/  WARPGROUP.ARRIVE ;  /* 0x00000000000079c5 */ /* 0x000fcc0000000000 */
[----:B------:R-:W-:Y:S03]  /*1f70*/  QGMMA.64x64x32.F32.E4M3.E4M3 R24, gdesc[UR8], R24, gsb0 ;  /* 0x00e00000081879f3 */ /* 0x000fe60008000818 */
[----:B------:R-:W-:Y:S02]  /*1f80*/  WARPGROUP.DEPBAR.LE gsb0, 0x0 ;  /* 0x00008000000079c5 */ /* 0x000fe40000010000 */
[----:B------:R-:W-:Y:S05]  /*1f90*/  @!P0 BRA `(.L_x_26) ;  /* 0x0000000000848947 */ /* 0x000fea0003800000 */
[----:B------:R-:W-:Y:S01]  /*1fa0*/  FADD R93, RZ, R24 ;  /* 0x00000018ff5d7221 */ /* 0x000fe20000000000 */
[----:B------:R-:W-:-:S01]  /*1fb0*/  FADD R96, RZ, R25 ;  /* 0x00000019ff607221 */ /* 0x000fc20000000000 */
        /* <DEDUP_REMOVED lines=30> */
[----:B------:R-:W-:-:S06]  /*21a0*/  UMOV UR6, URZ ;  /* 0x0000003f00067c82 */ /* 0x000fcc0008000000 */
.L_x_26:
[----:B------:R-:W-:-:S04]  /*21b0*/  UIADD3 UR13, UR4, 0x1, URZ ;  /* 0x00000001040d7890 */ /* 0x000fc8000fffe03f */
[----:B------:R-:W-:-:S04]  /*21c0*/  UISETP.NE.AND UP0, UPT, UR13, 0x11, UPT ;  /* 0x000000110d00788c */ /* 0x000fc8000bf05270 */
[----:B------:R-:W-:Y:S02]  /*21d0*/  USEL UR7, URZ, 0x1, UP0 ;  /* 0x000000013f077887 */ /* 0x000fe40008000000 */
[----:B------:R-:W-:Y:S02]  /*21e0*/  USEL UR13, UR13, URZ, UP0 ;  /* 0x0000003f0d0d7287 */ /* 0x000fe40008000000 */
[----:B------:R-:W-:-:S06]  /*21f0*/  ULOP3.LUT UR7, UR48, UR7, URZ, 0x3c, !UPT ;  /* 0x0000000730077292 */ /* 0x000fcc000f8e3c3f */
[----:B------:R-:W-:Y:S01]  /*2200*/  IMAD.U32 R7, RZ, RZ, UR7 ;  /* 0x00000007ff077e24 */ /* 0x000fe2000f8e00ff */
[----:B------:R-:W-:-:S06]  /*2210*/  UMOV UR7, 0x1 ;  /* 0x0000000100077882 */ /* 0x000fcc0000000000 */
.L_x_21:
[----:B------:R-:W-:-:S04]  /*2220*/  UISETP.LT.AND UP0, UPT, UR50, 0x1, UPT ;  /* 0x000000013200788c */ /* 0x000fc8000bf01270 */
[----:B------:R-:W-:-:S04]  /*2230*/  USEL UR8, UR50, 0x1, UP0 ;  /* 0x0000000132087887 */ /* 0x000fc80008000000 */
[----:B------:R-:W-:-:S04]  /*2240*/  UIADD3 UR8, UR50, -UR8, URZ ;  /* 0x8000000832087290 */ /* 0x000fc8000fffe03f */
[----:B------:R-:W-:-:S06]  /*2250*/  UISETP.GE.AND UP0, UPT, UR8, 0x1, UPT ;  /* 0x000000010800788c */ /* 0x000fcc000bf06270 */
[----:B------:R-:W-:-:S13]  /*2260*/  PLOP3.LUT P0, PT, PT, PT, UP0, 0x80, 0x0 ;  /* 0x000000000000781c */ /* 0x000fda0003f0f008 */
[----:B------:R-:W-:Y:S05]  /*2270*/  @!P0 BRA `(.L_x_27) ;  /* 0x0000000400808947 */ /* 0x000fea0003800000 */
[----:B-12---:R-:W-:Y:S01]  /*2280*/  IMAD.U32 R0, RZ, RZ, UR8 ;  /* 0x00000008ff007e24 */ /* 0x006fe2000f8e00ff */
[----:B------:R-:W-:Y:S01]  /*2290*/  MOV R4, UR4 ;  /* 0x0000000400047c02 */ /* 0x000fe20008000f00 */
[----:B------:R-:W-:-:S06]  /*22a0*/  ULDC UR14, c[0x0][0x50c] ;  /* 0x00014300000e7ab9 */ /* 0x000fcc0000000800 */
.L_x_35:
[----:B------:R-:W-:-:S13]  /*22b0*/  ISETP.NE.AND P1, PT, R95, 0x3, PT ;  /* 0x000000035f00780c */ /* 0x000fda0003f25270 */
[----:B------:R-:W-:Y:S05]  /*22c0*/  @!P1 BRA `(.L_x_28) ;  /* 0x0000000000049947 */ /* 0x000fea0003800000 */
[----:B------:R-:W-:Y:S01]  /*22d0*/  BPT.TRAP 0x1 ;  /* 0x000000040000795c */ /* 0x000fe20000300000 */
.L_x_28:
[----:B------:R-:W-:Y:S01]  /*22e0*/  ULEA UR8, UR13, UR49, 0x3 ;  /* 0x000000310d087291 */ /* 0x000fe2000f8e183f */
[----:B------:R-:W-:-:S08]  /*22f0*/  SHF.L.U32 R5, R7, 0x1f, RZ ;  /* 0x0000001f07057819 */ /* 0x000fd000000006ff */
[----:B------:R1:W2:Y:S01]  /*2300*/  SYNCS.PHASECHK.TRANS64.TRYWAIT P0, [UR8], R5 ;  /* 0x00000005ff0075a7 */ /* 0x0002a20008000148 */
[----:B------:R-:W-:Y:S05]  /*2310*/  @!P1 BRA `(.L_x_29) ;  /* 0x0000000000049947 */ /* 0x000fea0003800000 */
[----:B------:R-:W-:Y:S01]  /*2320*/  BPT.TRAP 0x1 ;  /* 0x000000040000795c */ /* 0x000fe20000300000 */
.L_x_29:
[----:B--2---:R-:W-:Y:S05]  /*2330*/  @P0 BRA `(.L_x_30) ;  /* 0x0000000000080947 */ /* 0x004fea0003800000 */
[----:B------:R-:W2:Y:S02]  /*2340*/  SYNCS.PHASECHK.TRANS64.TRYWAIT P0, [UR8], R5 ;  /* 0x00000005ff0075a7 */ /* 0x000ea40008000148 */
[----:B--2---:R-:W-:Y:S05]  /*2350*/  @!P0 BRA `(.L_x_31) ;  /* 0x00000084004c8947 */ /* 0x004fea0003800000 */
.L_x_30:
[----:B------:R-:W-:Y:S01]  /*2360*/  UIADD3 UR8, UR49, 0x26300, URZ ;  /* 0x0002630031087890 */ /* 0x000fe2000fffe03f */
[----:B------:R-:W-:Y:S01]  /*2370*/  WARPGROUP.ARRIVE ;  /* 0x00000000000079c5 */ /* 0x000fe20000000000 */
[----:B------:R-:W-:Y:S02]  /*2380*/  UISETP.NE.AND UP0, UPT, UR5, URZ, UPT ;  /* 0x0000003f0500728c */ /* 0x000fe4000bf05270 */
[----:B------:R-:W-:Y:S02]  /*2390*/  USHF.R.U32.HI UR8, URZ, 0x4, UR8 ;  /* 0x000000043f087899 */ /* 0x000fe40008011608 */
[----:B------:R-:W-:Y:S02]  /*23a0*/  USEL UR7, UR7, URZ, !UP0 ;  /* 0x0000003f07077287 */ /* 0x000fe4000c000000 */
[----:B------:R-:W-:Y:S02]  /*23b0*/  ULOP3.LUT UR5, UR8, 0x3fff, URZ, 0xc0, !UPT ;  /* 0x00003fff08057892 */ /* 0x000fe4000f8ec03f */
[----:B------:R-:W-:-:S02]  /*23c0*/  ULOP3.LUT UR8, UR12, 0x10000, URZ, 0xfc, !UPT ;  /* 0x000100000c087892 */ /* 0x000fc4000f8efc3f */
[----:B------:R-:W-:Y:S02]  /*23d0*/  ULOP3.LUT UR5, UR5, 0x10000, URZ, 0xfc, !UPT ;  /* 0x0001000005057892 */ /* 0x000fe4000f8efc3f */
[----:B------:R-:W-:Y:S02]  /*23e0*/  UISETP.NE.U32.AND UP0, UPT, UR7, URZ, UPT ;  /* 0x0000003f0700728c */ /* 0x000fe4000bf05070 */
[----:B------:R-:W-:Y:S02]  /*23f0*/  ULEA UR8, UR13, UR8, 0x9 ;  /* 0x000000080d087291 */ /* 0x000fe4000f8e483f */
[----:B------:R-:W-:Y:S01]  /*2400*/  ULEA UR10, UR13, UR5, 0x8 ;  /* 0x000000050d0a7291 */ /* 0x000fe2000f8e403f */
[----:B------:R-:W-:Y:S01]  /*2410*/  UMOV UR9, 0x80000020 ;  /* 0x8000002000097882 */ /* 0x000fe20000000000 */
[----:B------:R-:W-:Y:S01]  /*2420*/  UMOV UR11, 0x80000020 ;  /* 0x80000020000b7882 */ /* 0x000fe20000000000 */
[----:B------:R-:W-:-:S06]  /*2430*/  UIADD3 UR6, UR6, 0x2, URZ ;  /* 0x0000000206067890 */ /* 0x000fcc000fffe03f */
[----:B------:R-:W-:Y:S01]  /*2440*/  QGMMA.64x64x32.F32.E4M3.E4M3 R24, gdesc[UR8], R24, UP0, gsb0 ;  /* 0x00e00000081879f3 */ /* 0x000fe2000b800818 */
[----:B------:R-:W-:Y:S02]  /*2450*/  UIADD3 UR8, UR8, 0x2, URZ ;  /* 0x0000000208087890 */ /* 0x000fe4000fffe03f */
[----:B------:R-:W-:Y:S01]  /*2460*/  UIADD3 UR10, UR10, 0x2, URZ ;  /* 0x000000020a0a7890 */ /* 0x000fe2000fffe03f */
[----:B------:R-:W-:Y:S01]  /*2470*/  UMOV UR9, 0x80000020 ;  /* 0x8000002000097882 */ /* 0x000fe20000000000 */
[----:B------:R-:W-:Y:S01]  /*2480*/  UMOV UR11, 0x80000020 ;  /* 0x80000020000b7882 */ /* 0x000fe20000000000 */
[----:B------:R-:W-:-:S04]  /*2490*/  UISETP.NE.AND UP0, UPT, UR6, UR14, UPT ;  /* 0x0000000e0600728c */ /* 0x000fc8000bf05270 */
[----:B------:R-:W-:-:S06]  /*24a0*/  USEL UR5, URZ, 0x1, UP0 ;  /* 0x000000013f057887 */ /* 0x000fcc0008000000 */
[----:B------:R-:W-:Y:S01]  /*24b0*/  ISETP.NE.AND P0, PT, RZ, UR5, PT ;  /* 0x00000005ff007c0c */ /* 0x000fe2000bf05270 */
[----:B------:R-:W-:Y:S02]  /*24c0*/  WARPGROUP.DEPBAR.LE gsb0, 0x0 ;  /* 0x00008000000079c5 */ /* 0x000fe40000010000 */
[----:B------:R-:W-:-:S06]  /*24d0*/  WARPGROUP.ARRIVE ;  /* 0x00000000000079c5 */ /* 0x000fcc0000000000 */
[----:B------:R-:W-:Y:S03]  /*24e0*/  QGMMA.64x64x32.F32.E4M3.E4M3 R24, gdesc[UR8], R24, gsb0 ;  /* 0x00e00000081879f3 */ /* 0x000fe60008000818 */
[----:B------:R-:W-:Y:S02]  /*24f0*/  WARPGROUP.DEPBAR.LE gsb0, 0x0 ;  /* 0x00008000000079c5 */ /* 0x000fe40000010000 */
[----:B------:R-:W-:Y:S05]  /*2500*/  @!P0 BRA `(.L_x_32) ;  /* 0x0000000000848947 */ /* 0x000fea0003800000 */
[----:B------:R-:W-:Y:S01]  /*2510*/  FADD R93, R24, R93 ;  /* 0x0000005d185d7221 */ /* 0x000fe20000000000 */
[----:B------:R-:W-:-:S01]  /*2520*/  FADD R96, R25, R96 ;  /* 0x0000006019607221 */ /* 0x000fc20000000000 */
        /* <DEDUP_REMOVED lines=30> */
[----:B------:R-:W-:-:S06]  /*2710*/  UMOV UR6, URZ ;  /* 0x0000003f00067c82 */ /* 0x000fcc0008000000 */
.L_x_32:
[----:B------:R-:W-:Y:S05]  /*2720*/  @!P1 BRA `(.L_x_33) ;  /* 0x0000000000049947 */ /* 0x000fea0003800000 */
[----:B------:R-:W-:Y:S01]  /*2730*/  BPT.TRAP 0x1 ;  /* 0x000000040000795c */ /* 0x000fe20000300000 */
.L_x_33:
[----:B------:R-:W-:-:S13]  /*2740*/  ISETP.NE.AND P0, PT, R23, RZ, PT ;  /* 0x000000ff1700720c */ /* 0x000fda0003f05270 */
[----:B-12---:R-:W-:-:S05]  /*2750*/  @P0 LEA R5, R4, UR49, 0x3 ;  /* 0x0000003104050c11 */ /* 0x006fca000f8e18ff */
[----:B------:R-:W-:-:S05]  /*2760*/  @P0 VIADD R5, R5, 0x88 ;  /* 0x0000008805050836 */ /* 0x000fca0000000000 */
[----:B------:R-:W-:-:S04]  /*2770*/  @P0 PRMT R5, R22, 0x654, R5 ;  /* 0x0000065416050816 */ /* 0x000fc80000000005 */
[----:B------:R1:W-:Y:S01]  /*2780*/  @P0 SYNCS.ARRIVE.TRANS64.RED.A1T0 RZ, [R5+URZ], RZ ;  /* 0x000000ff05ff09a7 */ /* 0x0003e2000810043f */
[----:B------:R-:W-:-:S13]  /*2790*/  ISETP.GT.U32.AND P0, PT, R19, 0x1, PT ;  /* 0x000000011300780c */ /* 0x000fda0003f04070 */
[----:B-1----:R-:W-:Y:S05]  /*27a0*/  @P0 BRA `(.L_x_34) ;  /* 0x0000000000040947 */ /* 0x002fea0003800000 */
[----:B------:R-:W-:Y:S01]  /*27b0*/  BPT.TRAP 0x1 ;  /* 0x000000040000795c */ /* 0x000fe20000300000 */
.L_x_34:
[----:B------:R-:W-:Y:S01]  /*27c0*/  UIADD3 UR13, UR13, 0x1, URZ ;  /* 0x000000010d0d7890 */ /* 0x000fe2000fffe03f */
[----:B------:R-:W-:Y:S01]  /*27d0*/  ISETP.GT.AND P1, PT, R0, 0x1, PT ;  /* 0x000000010000780c */ /* 0x000fe20003f24270 */
[----:B------:R-:W-:Y:S01]  /*27e0*/  VIADD R4, R4, 0x1 ;  /* 0x0000000104047836 */ /* 0x000fe20000000000 */
[----:B------:R-:W-:Y:S01]  /*27f0*/  IADD3 R0, R0, -0x1, RZ ;  /* 0xffffffff00007810 */ /* 0x000fe20007ffe0ff */
[----:B------:R-:W-:-:S03]  /*2800*/  UISETP.NE.AND UP0, UPT, UR13, 0x11, UPT ;  /* 0x000000110d00788c */ /* 0x000fc6000bf05270 */
[C---:B------:R-:W-:Y:S01]  /*2810*/  ISETP.NE.AND P0, PT, R4.reuse, 0x11, PT ;  /* 0x000000110400780c */ /* 0x040fe20003f05270 */
[----:B------:R-:W-:Y:S02]  /*2820*/  USEL UR7, URZ, 0x1, UP0 ;  /* 0x000000013f077887 */ /* 0x000fe40008000000 */
[----:B------:R-:W-:Y:S01]  /*2830*/  USEL UR13, UR13, URZ, UP0 ;  /* 0x0000003f0d0d7287 */ /* 0x000fe20008000000 */
[----:B------:R-:W-:-:S03]  /*2840*/  SEL R4, R4, RZ, P0 ;  /* 0x000000ff04047207 */ /* 0x000fc60000000000 */
[----:B------:R-:W-:Y:S01]  /*2850*/  LOP3.LUT R7, R7, UR7, RZ, 0x3c, !PT ;  /* 0x0000000707077c12 */ /* 0x000fe2000f8e3cff */
[----:B------:R-:W-:Y:S01]  /*2860*/  UMOV UR7, 0x1 ;  /* 0x0000000100077882 */ /* 0x000fe20000000000 */
[----:B------:R-:W-:Y:S06]  /*2870*/  @P1 BRA `(.L_x_35) ;  /* 0xfffffff8008c1947 */ /* 0x000fec000383ffff */
.L_x_27:
[----:B------:R-:W-:Y:S01]  /*2880*/  UISETP.NE.AND UP0, UPT, UR6, URZ, UPT ;  /* 0x0000003f0600728c */ /* 0x000fe2000bf05270 */
[----:B-12---:R-:W1:Y:S03]  /*2890*/  LDC R0, c[0x0][0x28c] ;  /* 0x0000a300ff007b82 */ /* 0x006e660000000800 */
[----:B------:R-:W-:-:S06]  /*28a0*/  USEL UR5, URZ, 0x1, !UP0 ;  /* 0x000000013f057887 */ /* 0x000fcc000c000000 */
[----:B------:R-:W-:Y:S02]  /*28b0*/  ISETP.NE.AND P0, PT, RZ, UR5, PT ;  /* 0x00000005ff007c0c */ /* 0x000fe4000bf05270 */
[----:B-1----:R-:W-:-:S11]  /*28c0*/  ISETP.GE.AND P1, PT, R0, 0x1, PT ;  /* 0x000000010000780c */ /* 0x002fd60003f26270 */
[----:B------:R-:W-:Y:S05]  /*28d0*/  @!P0 BRA `(.L_x_36) ;  /* 0x0000000000808947 */ /* 0x000fea0003800000 */
[----:B------:R-:W-:Y:S01]  /*28e0*/  FADD R93, R24, R93 ;  /* 0x0000005d185d7221 */ /* 0x000fe20000000000 */
        /* <DEDUP_REMOVED lines=30> */
[----:B------:R-:W-:-:S07]  /*2ad0*/  FADD R66, R66, R55 ;  /* 0x0000003742427221 */ /* 0x000fce0000000000 */
.L_x_36:
[----:B------:R-:W-:Y:S05]  /*2ae0*/  @!P1 BRA `(.L_x_37) ;  /* 0x0000000000549947 */ /* 0x000fea0003800000 */
[----:B------:R-:W-:-:S13]  /*2af0*/  ISETP.NE.AND P0, PT, R95, 0x3, PT ;  /* 0x000000035f00780c */ /* 0x000fda0003f05270 */
[----:B------:R-:W-:Y:S05]  /*2b00*/  @!P0 BRA `(.L_x_38) ;  /* 0x0000000000048947 */ /* 0x000fea0003800000 */
[----:B------:R-:W-:Y:S01]  /*2b10*/  BPT.TRAP 0x1 ;  /* 0x000000040000795c */ /* 0x000fe20000300000 */
.L_x_38:
[----:B------:R-:W-:Y:S01]  /*2b20*/  ISETP.NE.AND P0, PT, R23, RZ, PT ;  /* 0x000000ff1700720c */ /* 0x000fe20003f05270 */
[----:B------:R-:W-:Y:S01]  /*2b30*/  BSSY B0, `(.L_x_39) ;  /* 0x000000e000007945 */ /* 0x000fe20003800000 */
[----:B------:R-:W-:-:S11]  /*2b40*/  ISETP.GT.U32.AND P1, PT, R19, 0x1, PT ;  /* 0x000000011300780c */ /* 0x000fd60003f24070 */
[----:B------:R-:W-:Y:S05]  /*2b50*/  @!P0 BRA `(.L_x_40) ;  /* 0x00000000002c8947 */ /* 0x000fea0003800000 */
[----:B------:R-:W-:-:S04]  /*2b60*/  UISETP.LT.AND UP0, UPT, UR50, 0x1, UPT ;  /* 0x000000013200788c */ /* 0x000fc8000bf01270 */
[----:B------:R-:W-:-:S04]  /*2b70*/  USEL UR5, UR50, 0x1, UP0 ;  /* 0x0000000132057887 */ /* 0x000fc80008000000 */
[----:B------:R-:W-:-:S04]  /*2b80*/  UIADD3 UR5, UR4, UR50, -UR5 ;  /* 0x0000003204057290 */ /* 0x000fc8000fffe805 */
[----:B------:R-:W-:-:S04]  /*2b90*/  UIMAD.WIDE.U32 UR6, UR5, -0xf0f0f0f, URZ ;  /* 0xf0f0f0f1050678a5 */ /* 0x000fc8000f8e003f */
[----:B------:R-:W-:-:S04]  /*2ba0*/  USHF.R.U32.HI UR6, URZ, 0x4, UR7 ;  /* 0x000000043f067899 */ /* 0x000fc80008011607 */
[----:B------:R-:W-:-:S04]  /*2bb0*/  UIMAD UR5, UR6, -0x11, UR5 ;  /* 0xffffffef060578a4 */ /* 0x000fc8000f8e0205 */
[----:B------:R-:W-:-:S04]  /*2bc0*/  ULEA UR5, UR5, UR49, 0x3 ;  /* 0x0000003105057291 */ /* 0x000fc8000f8e183f */
[----:B------:R-:W-:-:S06]  /*2bd0*/  UIADD3 UR5, UR5, 0x88, URZ ;  /* 0x0000008805057890 */ /* 0x000fcc000fffe03f */
[----:B------:R-:W-:-:S05]  /*2be0*/  IMAD.U32 R5, RZ, RZ, UR5 ;  /* 0x00000005ff057e24 */ /* 0x000fca000f8e00ff */
[----:B------:R-:W-:-:S04]  /*2bf0*/  PRMT R0, R22, 0x654, R5 ;  /* 0x0000065416007816 */ /* 0x000fc80000000005 */
[----:B------:R1:W-:Y:S03]  /*2c00*/  SYNCS.ARRIVE.TRANS64.RED.A1T0 RZ, [R0+URZ], RZ ;  /* 0x000000ff00ff79a7 */ /* 0x0003e6000810043f */
.L_x_40:
[----:B------:R-:W-:Y:S05]  /*2c10*/  BSYNC B0 ;  /* 0x0000000000007941 */ /* 0x000fea0003800000 */
.L_x_39:
[----:B------:R-:W-:Y:S05]  /*2c20*/  @P1 BRA `(.L_x_37) ;  /* 0x0000000000041947 */ /* 0x000fea0003800000 */
[----:B------:R-:W-:Y:S01]  /*2c30*/  BPT.TRAP 0x1 ;  /* 0x000000040000795c */ /* 0x000fe20000300000 */
.L_x_37:
[----:B------:R-:W-:Y:S01]  /*2c40*/  UIADD3 UR6, UR49, 0x200, URZ ;  /* 0x0000020031067890 */ /* 0x000fe2000fffe03f */
[----:B------:R-:W-:Y:S01]  /*2c50*/  R2UR UR46, R3 ;  /* 0x00000000032e72ca */ /* 0x000fe200000e0000 */
[----:B------:R-:W-:Y:S01]  /*2c60*/  UIADD3 UR51, UR50, UR4, URZ ;  /* 0x0000000432337290 */ /* 0x000fe2000fffe03f */
[----:B------:R-:W-:Y:S01]  /*2c70*/  R2UR UR45, R8 ;  /* 0x00000000082d72ca */ /* 0x000fe200000e0000 */
[----:B------:R-:W-:Y:S02]  /*2c80*/  UISETP.GE.U32.AND UP1, UPT, UR50, 0x11, UPT ;  /* 0x000000113200788c */ /* 0x000fe4000bf26070 */
[----:B------:R-:W-:Y:S02]  /*2c90*/  ULOP3.LUT UP2, URZ, UR6, 0x9f, URZ, 0xc0, !UPT ;  /* 0x0000009f063f7892 */ /* 0x000fe4000f84c03f */
[----:B------:R-:W-:-:S04]  /*2ca0*/  UISETP.GT.U32.AND UP0, UPT, UR51, 0x10, UPT ;  /* 0x000000103300788c */ /* 0x000fc8000bf04070 */
[----:B------:R-:W-:Y:S01]  /*2cb0*/  UISETP.LT.U32.AND UP0, UPT, UR50, 0x11, UP0 ;  /* 0x000000113200788c */ /* 0x000fe20008701070 */
[----:B------:R-:W-:Y:S01]  /*2cc0*/  PLOP3.LUT P0, PT, PT, PT, UP2, 0x80, 0x0 ;  /* 0x000000000000781c */ /* 0x000fe20003f0f028 */
[----:B------:R-:W-:Y:S02]  /*2cd0*/  USHF.L.U32 UR46, UR46, 0x7, URZ ;  /* 0x000000072e2e7899 */ /* 0x000fe4000800063f */
[----:B------:R-:W-:Y:S02]  /*2ce0*/  @UP1 UIMAD.WIDE.U32 UR4, UR51, -0xf0f0f0f, URZ ;  /* 0xf0f0f0f1330418a5 */ /* 0x000fe4000f8e003f */
[----:B------:R-:W-:Y:S02]  /*2cf0*/  USEL UR6, URZ, 0x1, !UP0 ;  /* 0x000000013f067887 */ /* 0x000fe4000c000000 */
[----:B------:R-:W-:Y:S02]  /*2d00*/  @UP1 USHF.R.U32.HI UR4, URZ, 0x4, UR5 ;  /* 0x000000043f041899 */ /* 0x000fe40008011605 */
[----:B------:R-:W-:-:S02]  /*2d10*/  ULOP3.LUT UR48, UR48, UR6, URZ, 0x3c, !UPT ;  /* 0x0000000630307292 */ /* 0x000fc4000f8e3c3f */
[----:B------:R-:W-:Y:S02]  /*2d20*/  USHF.L.U32 UR45, UR45, 0x6, URZ ;  /* 0x000000062d2d7899 */ /* 0x000fe4000800063f */
[----:B------:R-:W-:Y:S01]  /*2d30*/  @UP1 ULOP3.LUT UR48, UR48, 0x1, UR4, 0x78, !UPT ;  /* 0x0000000130301892 */ /* 0x000fe2000f8e7804 */
[----:B------:R-:W-:Y:S11]  /*2d40*/  @!P0 BRA `(.L_x_41) ;  /* 0x0000000000408947 */ /* 0x000ff60003800000 */
[----:B-1----:R-:W-:Y:S01]  /*2d50*/  MOV R0, 0x0 ;  /* 0x0000000000007802 */ /* 0x002fe20000000f00 */
[----:B------:R-:W-:Y:S01]  /*2d60*/  ULDC.64 UR4, c[0x4][0x68] ;  /* 0x01001a0000047ab9 */ /* 0x000fe20000000a00 */
[----:B------:R-:W-:Y:S01]  /*2d70*/  ULDC.64 UR6, c[0x4][0x8] ;  /* 0x0100020000067ab9 */ /* 0x000fe20000000a00 */
[----:B------:R-:W-:Y:S01]  /*2d80*/  IMAD.U32 R4, RZ, RZ, UR4 ;  /* 0x00000004ff047e24 */ /* 0x000fe2000f8e00ff */
[----:B------:R1:W2:Y:S01]  /*2d90*/  LDC.64 R14, c[0x4][R0] ;  /* 0x01000000000e7b82 */ /* 0x0002a20000000a00 */
[----:B------:R-:W-:Y:S01]  /*2da0*/  MOV R5, UR5 ;  /* 0x0000000500057c02 */ /* 0x000fe20008000f00 */
[----:B------:R-:W-:Y:S01]  /*2db0*/  ULDC.64 UR4, c[0x4][0x70] ;  /* 0x01001c0000047ab9 */ /* 0x000fe20000000a00 */
[----:B------:R-:W-:Y:S01]  /*2dc0*/  MOV R10, UR6 ;  /* 0x00000006000a7c02 */ /* 0x000fe20008000f00 */
[----:B------:R-:W-:Y:S01]  /*2dd0*/  IMAD.U32 R6, RZ, RZ, UR4 ;  /* 0x00000004ff067e24 */ /* 0x000fe2000f8e00ff */
[----:B------:R-:W-:Y:S01]  /*2de0*/  MOV R12, 0x1 ;  /* 0x00000001000c7802 */ /* 0x000fe20000000f00 */
[----:B------:R-:W-:-:S02]  /*2df0*/  IMAD.U32 R7, RZ, RZ, UR5 ;  /* 0x00000005ff077e24 */ /* 0x000fc4000f8e00ff */
[----:B------:R-:W-:Y:S02]  /*2e00*/  IMAD.U32 R11, RZ, RZ, UR7 ;  /* 0x00000007ff0b7e24 */ /* 0x000fe4000f8e00ff */
[----:B------:R-:W-:Y:S02]  /*2e10*/  IMAD.MOV.U32 R8, RZ, RZ, 0x70 ;  /* 0x00000070ff087424 */ /* 0x000fe400078e00ff */
[----:B-1----:R-:W-:-:S07]  /*2e20*/  IMAD.MOV.U32 R13, RZ, RZ, RZ ;  /* 0x000000ffff0d7224 */ /* 0x002fce00078e00ff */
[----:B------:R-:W-:-:S07]  /*2e30*/  LEPC R20, `(.L_x_41) ;  /* 0x000000001014794e */ /* 0x000fce0000000000 */
[----:B--2--5:R-:W-:Y:S05]  /*2e40*/  CALL.ABS.NOINC R14 ;  /* 0x000000000e007343 */ /* 0x024fea0003c00000 */
.L_x_41:
[----:B------:R-:W-:-:S04]  /*2e50*/  UIADD3 UR4, UR49, 0x2200, URZ ;  /* 0x0000220031047890 */ /* 0x000fc8000fffe03f */
[----:B------:R-:W-:-:S06]  /*2e60*/  ULOP3.LUT UP0, URZ, UR4, 0x9f, URZ, 0xc0, !UPT ;  /* 0x0000009f043f7892 */ /* 0x000fcc000f80c03f */
[----:B------:R-:W-:-:S13]  /*2e70*/  PLOP3.LUT P0, PT, PT, PT, UP0, 0x80, 0x0 ;  /* 0x000000000000781c */ /* 0x000fda0003f0f008 */
[----:B------:R-:W-:Y:S05]  /*2e80*/  @!P0 BRA `(.L_x_42) ;  /* 0x0000000000408947 */ /* 0x000fea0003800000 */
        /* <DEDUP_REMOVED lines=16> */
.L_x_42:
[----:B------:R-:W2:Y:S02]  /*2f90*/  LDC.64 R8, c[0x0][0x590] ;  /* 0x00016400ff087b82 */ /* 0x000ea40000000a00 */
[----:B--2---:R-:W-:-:S04]  /*2fa0*/  ISETP.NE.U32.AND P2, PT, R8, RZ, PT ;  /* 0x000000ff0800720c */ /* 0x004fc80003f45070 */
[----:B------:R-:W-:-:S13]  /*2fb0*/  ISETP.NE.AND.EX P2, PT, R9, RZ, PT, P2 ;  /* 0x000000ff0900720c */ /* 0x000fda0003f45320 */
[----:B------:R-:W-:Y:S05]  /*2fc0*/  @!P2 BRA `(.L_x_43) ;  /* 0x000000000034a947 */ /* 0x000fea0003800000 */
[----:B------:R-:W-:Y:S02]  /*2fd0*/  ULDC.64 UR4, c[0x0][0x588] ;  /* 0x0001620000047ab9 */ /* 0x000fe40000000a00 */
[----:B------:R-:W-:-:S04]  /*2fe0*/  ISETP.NE.U32.AND P0, PT, RZ, UR4, PT ;  /* 0x00000004ff007c0c */ /* 0x000fc8000bf05070 */
[----:B------:R-:W-:-:S13]  /*2ff0*/  ISETP.NE.AND.EX P0, PT, RZ, UR5, PT, P0 ;  /* 0x00000005ff007c0c */ /* 0x000fda000bf05300 */
[----:B------:R-:W-:Y:S05]  /*3000*/  @!P0 BRA `(.L_x_44) ;  /* 0x0000000000188947 */ /* 0x000fea0003800000 */
[----:B------:R-:W2:Y:S01]  /*3010*/  LDC.64 R4, c[0x0][0x588] ;  /* 0x00016200ff047b82 */ /* 0x000ea20000000a00 */
[----:B------:R-:W-:-:S04]  /*3020*/  IMAD R3, R8, UR47, RZ ;  /* 0x0000002f08037c24 */ /* 0x000fc8000f8e02ff */
[----:B--2---:R-:W-:-:S05]  /*3030*/  IMAD.WIDE R4, R3, 0x4, R4 ;  /* 0x0000000403047825 */ /* 0x004fca00078e0204 */
[----:B-----5:R2:W5:Y:S01]  /*3040*/  LDG.E R57, desc[UR38][R4.64] ;  /* 0x0000002604397981 */ /* 0x020562000c1e1900 */
[----:B------:R-:W-:Y:S01]  /*3050*/  IMAD.MOV.U32 R56, RZ, RZ, 0x1 ;  /* 0x00000001ff387424 */ /* 0x000fe200078e00ff */
[----:B------:R-:W-:Y:S06]  /*3060*/  BRA `(.L_x_43) ;  /* 0x00000000000c7947 */ /* 0x000fec0003800000 */
.L_x_44:
[----:B------:R-:W-:Y:S01]  /*3070*/  ULDC UR4, c[0x0][0x580] ;  /* 0x0001600000047ab9 */ /* 0x000fe20000000800 */
[----:B------:R-:W-:Y:S01]  /*3080*/  MOV R56, 0x1 ;  /* 0x0000000100387802 */ /* 0x000fe20000000f00 */
[----:B-----5:R-:W-:-:S07]  /*3090*/  IMAD.U32 R57, RZ, RZ, UR4 ;  /* 0x00000004ff397e24 */ /* 0x020fce000f8e00ff */
.L_x_43:
[----:B------:R-:W3:Y:S02]  /*30a0*/  LDC.64 R6, c[0x0][0x5b0] ;  /* 0x00016c00ff067b82 */ /* 0x000ee40000000a00 */
[----:B---3--:R-:W-:-:S04]  /*30b0*/  ISETP.NE.U32.AND P0, PT, R6, RZ, PT ;  /* 0x000000ff0600720c */ /* 0x008fc80003f05070 */
[----:B------:R-:W-:-:S13]  /*30c0*/  ISETP.NE.AND.EX P0, PT, R7, RZ, PT, P0 ;  /* 0x000000ff0700720c */ /* 0x000fda0003f05300 */
[----:B------:R-:W-:Y:S05]  /*30d0*/  @!P0 BRA `(.L_x_45) ;  /* 0x00000000002c8947 */ /* 0x000fea0003800000 */
[----:B------:R-:W-:Y:S02]  /*30e0*/  ULDC.64 UR4, c[0x0][0x5a8] ;  /* 0x00016a0000047ab9 */ /* 0x000fe40000000a00 */
[----:B------:R-:W-:-:S04]  /*30f0*/  ISETP.NE.U32.AND P0, PT, RZ, UR4, PT ;  /* 0x00000004ff007c0c */ /* 0x000fc8000bf05070 */
[----:B------:R-:W-:-:S13]  /*3100*/  ISETP.NE.AND.EX P0, PT, RZ, UR5, PT, P0 ;  /* 0x00000005ff007c0c */ /* 0x000fda000bf05300 */
[----:B------:R-:W-:Y:S05]  /*3110*/  @!P0 BRA `(.L_x_46) ;  /* 0x0000000000148947 */ /* 0x000fea0003800000 */
[----:B--2---:R-:W2:Y:S01]  /*3120*/  LDC.64 R4, c[0x0][0x5a8] ;  /* 0x00016a00ff047b82 */ /* 0x004ea20000000a00 */
[----:B------:R-:W-:-:S04]  /*3130*/  IMAD R3, R6, UR47, RZ ;  /* 0x0000002f06037c24 */ /* 0x000fc8000f8e02ff */
[----:B--2---:R-:W-:-:S05]  /*3140*/  IMAD.WIDE R4, R3, 0x4, R4 ;  /* 0x0000000403047825 */ /* 0x004fca00078e0204 */
[----:B-----5:R3:W5:Y:S01]  /*3150*/  LDG.E R58, desc[UR38][R4.64] ;  /* 0x00000026043a7981 */ /* 0x020762000c1e1900 */
[----:B------:R-:W-:Y:S05]  /*3160*/  BRA `(.L_x_45) ;  /* 0x0000000000087947 */ /* 0x000fea0003800000 */
.L_x_46:
[----:B------:R-:W-:Y:S02]  /*3170*/  ULDC UR4, c[0x0][0x5a0] ;  /* 0x0001680000047ab9 */ /* 0x000fe40000000800 */
[----:B-----5:R-:W-:-:S07]  /*3180*/  IMAD.U32 R58, RZ, RZ, UR4 ;  /* 0x00000004ff3a7e24 */ /* 0x020fce000f8e00ff */
.L_x_45:
[----:B------:R-:W-:Y:S01]  /*3190*/  ULDC.64 UR4, c[0x0][0x588] ;  /* 0x0001620000047ab9 */ /* 0x000fe20000000a00 */
[----:B------:R-:W-:Y:S01]  /*31a0*/  ISETP.NE.U32.AND P3, PT, R8, RZ, PT ;  /* 0x000000ff0800720c */ /* 0x000fe20003f65070 */
[----:B------:R-:W-:Y:S02]  /*31b0*/  UISETP.NE.U32.AND UP0, UPT, UR4, URZ, UPT ;  /* 0x0000003f0400728c */ /* 0x000fe4000bf05070 */
[----:B------:R-:W-:Y:S02]  /*31c0*/  ISETP.NE.U32.AND P4, PT, RZ, UR4, PT ;  /* 0x00000004ff007c0c */ /* 0x000fe4000bf85070 */
[----:B------:R-:W-:Y:S01]  /*31d0*/  ISETP.NE.AND.EX P3, PT, R9, RZ, PT, P3 ;  /* 0x000000ff0900720c */ /* 0x000fe20003f65330 */
[----:B------:R-:W-:Y:S02]  /*31e0*/  UISETP.NE.AND.EX UP0, UPT, UR5, URZ, UPT, UP0 ;  /* 0x0000003f0500728c */ /* 0x000fe4000bf05300 */
[----:B------:R-:W-:Y:S02]  /*31f0*/  ISETP.NE.AND.EX P4, PT, RZ, UR5, PT, P4 ;  /* 0x00000005ff007c0c */ /* 0x000fe4000bf85340 */
[----:B------:R-:W-:-:S02]  /*3200*/  PLOP3.LUT P0, PT, PT, PT, PT, 0x8, 0x0 ;  /* 0x000000000000781c */ /* 0x000fc40003f0e170 */
[----:B------:R-:W-:-:S04]  /*3210*/  PLOP3.LUT P1, PT, PT, PT, UP0, 0x80, 0x0 ;  /* 0x000000000000781c */ /* 0x000fc80003f2f008 */
[----:B------:R-:W-:-:S05]  /*3220*/  PLOP3.LUT P1, PT, P1, PT, PT, 0x8, 0x0 ;  /* 0x000000000000781c */ /* 0x000fca0000f2e170 */
[----:B------:R-:W-:Y:S08]  /*3230*/  @P4 BRA P3, `(.L_x_47) ;  /* 0x0000000000244947 */ /* 0x000ff00001800000 */
[----:B------:R-:W-:Y:S04]  /*3240*/  BSSY B0, `(.L_x_47) ;  /* 0x0000008000007945 */ /* 0x000fe80003800000 */
[----:B------:R-:W-:Y:S05]  /*3250*/  @!P2 BRA `(.L_x_48) ;  /* 0x000000000014a947 */ /* 0x000fea0003800000 */
[----:B------:R-:W-:Y:S02]  /*3260*/  LOP3.LUT P3, RZ, R56, 0xff, RZ, 0xc0, !PT ;  /* 0x000000ff38ff7812 */ /* 0x000fe4000786c0ff */
[----:B------:R-:W-:-:S11]  /*3270*/  PLOP3.LUT P0, PT, P1, PT, PT, 0x80, 0x0 ;  /* 0x000000000000781c */ /* 0x000fd60000f0f070 */
[----:B------:R-:W-:Y:S05]  /*3280*/  @!P3 BRA `(.L_x_49) ;  /* 0x00000000000cb947 */ /* 0x000fea0003800000 */
[----:B-----5:R-:W-:Y:S01]  /*3290*/  FSETP.EQ.AND P0, PT, R57, RZ, PT ;  /* 0x000000ff3900720b */ /* 0x020fe20003f02000 */
[----:B------:R-:W-:-:S12]  /*32a0*/  BRA `(.L_x_49) ;  /* 0x0000000000047947 */ /* 0x000fd80003800000 */
.L_x_48:
[----:B-----5:R-:W-:-:S13]  /*32b0*/  FSETP.EQ.AND P0, PT, R57, RZ, PT ;  /* 0x000000ff3900720b */ /* 0x020fda0003f02000 */
.L_x_49:
[----:B------:R-:W-:Y:S05]  /*32c0*/  BSYNC B0 ;  /* 0x0000000000007941 */ /* 0x000fea0003800000 */
.L_x_47:
[----:B------:R-:W-:Y:S04]  /*32d0*/  BSSY B0, `(.L_x_50) ;  /* 0x0000007000007945 */ /* 0x000fe80003800000 */
[----:B------:R-:W-:Y:S05]  /*32e0*/  @!P2 BRA `(.L_x_51) ;  /* 0x000000000010a947 */ /* 0x000fea0003800000 */
[----:B------:R-:W-:-:S13]  /*32f0*/  LOP3.LUT P2, RZ, R56, 0xff, RZ, 0xc0, !PT ;  /* 0x000000ff38ff7812 */ /* 0x000fda000784c0ff */
[----:B------:R-:W-:Y:S05]  /*3300*/  @!P2 BRA `(.L_x_52) ;  /* 0x00000000000ca947 */ /* 0x000fea0003800000 */
[----:B-----5:R-:W-:Y:S01]  /*3310*/  FSETP.EQ.AND P1, PT, R57, RZ, PT ;  /* 0x000000ff3900720b */ /* 0x020fe20003f22000 */
[----:B------:R-:W-:-:S12]  /*3320*/  BRA `(.L_x_52) ;  /* 0x0000000000047947 */ /* 0x000fd80003800000 */
.L_x_51:
[----:B-----5:R-:W-:-:S13]  /*3330*/  FSETP.EQ.AND P1, PT, R57, RZ, PT ;  /* 0x000000ff3900720b */ /* 0x020fda0003f22000 */
.L_x_52:
[----:B------:R-:W-:Y:S05]  /*3340*/  BSYNC B0 ;  /* 0x0000000000007941 */ /* 0x000fea0003800000 */
.L_x_50:
[----:B------:R-:W-:Y:S01]  /*3350*/  BSSY B0, `(.L_x_53) ;  /* 0x0000036000007945 */ /* 0x000fe20003800000 */
[----:B--23--:R-:W-:Y:S02]  /*3360*/  CS2R R4, SRZ ;  /* 0x0000000000047805 */ /* 0x00cfe4000001ff00 */
[----:B------:R-:W-:Y:S01]  /*3370*/  CS2R R6, SRZ ;  /* 0x0000000000067805 */ /* 0x000fe2000001ff00 */
[----:B------:R-:W-:Y:S06]  /*3380*/  @P0 BRA `(.L_x_54) ;  /* 0x0000000000c80947 */ /* 0x000fec0003800000 */
[----:B------:R-:W-:-:S13]  /*3390*/  ISETP.NE.AND P3, PT, R60, 0x3, PT ;  /* 0x000000033c00780c */ /* 0x000fda0003f65270 */
[----:B------:R-:W-:Y:S05]  /*33a0*/  @!P3 BRA `(.L_x_55) ;  /* 0x000000000004b947 */ /* 0x000fea0003800000 */
[----:B------:R-:W-:Y:S01]  /*33b0*/  BPT.TRAP 0x1 ;  /* 0x000000040000795c */ /* 0x000fe20000300000 */
.L_x_55:
[----:B------:R-:W-:Y:S01]  /*33c0*/  LEA R13, R64, UR49, 0x3 ;  /* 0x00000031400d7c11 */ /* 0x000fe2000f8e18ff */
[----:B------:R-:W-:Y:S01]  /*33d0*/  BSSY B1, `(.L_x_56) ;  /* 0x0000005000017945 */ /* 0x000fe20003800000 */
[----:B-1----:R-:W-:Y:S02]  /*33e0*/  SHF.L.U32 R0, R61, 0x1f, RZ ;  /* 0x0000001f3d007819 */ /* 0x002fe400000006ff */
[----:B------:R-:W-:Y:S02]  /*33f0*/  CS2R R4, SRZ ;  /* 0x0000000000047805 */ /* 0x000fe4000001ff00 */
[----:B------:R-:W1:Y:S02]  /*3400*/  SYNCS.PHASECHK.TRANS64.TRYWAIT P2, [R13+URZ+0x110], R0 ;  /* 0x000110000d0075a7 */ /* 0x000e64000804017f */
[----:B-1----:R-:W-:Y:S05]  /*3410*/  @!P2 BRA `(.L_x_57) ;  /* 0x000000740034a947 */ /* 0x002fea0003800000 */
.L_x_243:
[----:B------:R-:W-:Y:S05]  /*3420*/  BSYNC B1 ;  /* 0x0000000000017941 */ /* 0x000fea0003800000 */
.L_x_56:
[----:B------:R-:W-:Y:S01]  /*3430*/  BSSY B1, `(.L_x_58) ;  /* 0x0000016000017945 */ /* 0x000fe20003800000 */
[----:B------:R-:W-:-:S03]  /*3440*/  CS2R R6, SRZ ;  /* 0x0000000000067805 */ /* 0x000fc6000001ff00 */
[----:B------:R-:W-:Y:S05]  /*3450*/  @P1 BRA `(.L_x_59) ;  /* 0x00000000004c1947 */ /* 0x000fea0003800000 */
[----:B------:R-:W-:Y:S02]  /*3460*/  SHF.R.U32.HI R3, RZ, 0x4, R18 ;  /* 0x00000004ff037819 */ /* 0x000fe40000011612 */
[----:B-1----:R-:W-:Y:S02]  /*3470*/  LEA R0, R64, R59, 0xc ;  /* 0x0000003b40007211 */ /* 0x002fe400078e60ff */
[----:B------:R-:W-:-:S03]  /*3480*/  LOP3.LUT P2, RZ, R3, 0x1, RZ, 0xc0, !PT ;  /* 0x0000000103ff7812 */ /* 0x000fc6000784c0ff */
[----:B------:R-:W-:Y:S01]  /*3490*/  VIADD R3, R0, UR49 ;  /* 0x0000003100037c36 */ /* 0x000fe20008000000 */
[----:B------:R-:W-:Y:S03]  /*34a0*/  LDS.U16 R7, [R0+UR49+0x300] ;  /* 0x0003003100077984 */ /* 0x000fe60008000400 */
[C---:B------:R-:W-:Y:S01]  /*34b0*/  VIADD R4, R3.reuse, 0x200 ;  /* 0x0000020003047836 */ /* 0x040fe20000000000 */
[----:B------:R-:W-:Y:S01]  /*34c0*/  IADD3 R5, R3, 0x210, RZ ;  /* 0x0000021003057810 */ /* 0x000fe20007ffe0ff */
[----:B------:R-:W-:Y:S04]  /*34d0*/  LDS.U16 R6, [R0+UR49+0x308] ;  /* 0x0003083100067984 */ /* 0x000fe80008000400 */
[----:B------:R-:W-:Y:S01]  /*34e0*/  @P2 VIADD R5, R4, 0xfffffff0 ;  /* 0xfffffff004052836 */ /* 0x000fe20000000000 */
[----:B------:R-:W1:Y:S04]  /*34f0*/  LDS.U16 R3, [R0+UR49+0x208] ;  /* 0x0002083100037984 */ /* 0x000e680008000400 */
[----:B------:R-:W2:Y:S04]  /*3500*/  LDS.U16 R4, [R0+UR49+0x200] ;  /* 0x0002003100047984 */ /* 0x000ea80008000400 */
[----:B------:R-:W-:Y:S04]  /*3510*/  LDS.U16 R8, [R5+0x100] ;  /* 0x0001000005087984 */ /* 0x000fe80000000400 */
[----:B------:R-:W3:Y:S04]  /*3520*/  LDS.U16 R9, [R5] ;  /* 0x0000000005097984 */ /* 0x000ee80000000400 */
[----:B------:R-:W-:Y:S04]  /*3530*/  LDS.U16 R10, [R5+0x108] ;  /* 0x00010800050a7984 */ /* 0x000fe80000000400 */
[----:B------:R3:W4:Y:S01]  /*3540*/  LDS.U16 R11, [R5+0x8] ;  /* 0x00000800050b7984 */ /* 0x0007220000000400 */
[----:B-1----:R-:W-:-:S02]  /*3550*/  PRMT R6, R3, 0x5410, R6 ;  /* 0x0000541003067816 */ /* 0x002fc40000000006 */
[----:B--2---:R-:W-:Y:S02]  /*3560*/  PRMT R7, R4, 0x5410, R7 ;  /* 0x0000541004077816 */ /* 0x004fe40000000007 */
[----:B---3--:R-:W-:Y:S02]  /*3570*/  PRMT R5, R9, 0x5410, R8 ;  /* 0x0000541009057816 */ /* 0x008fe40000000008 */
[----:B----4-:R-:W-:-:S07]  /*3580*/  PRMT R4, R11, 0x5410, R10 ;  /* 0x000054100b047816 */ /* 0x010fce000000000a */
.L_x_59:
[----:B------:R-:W-:Y:S05]  /*3590*/  BSYNC B1 ;  /* 0x0000000000017941 */ /* 0x000fea0003800000 */
.L_x_58:
[----:B------:R-:W-:Y:S01]  /*35a0*/  @!PT LDS RZ, [RZ] ;  /* 0x00000000fffff984 */ /* 0x000fe20000000800 */
[----:B------:R-:W-:Y:S01]  /*35b0*/  @!PT LDS RZ, [RZ] ;  /* 0x00000000fffff984 */ /* 0x000fe20000000800 */
[----:B------:R-:W-:Y:S01]  /*35c0*/  @!PT LDS RZ, [RZ] ;  /* 0x00000000fffff984 */ /* 0x000fe20000000800 */
[----:B------:R-:W-:Y:S01]  /*35d0*/  @!PT LDS RZ, [RZ] ;  /* 0x00000000fffff984 */ /* 0x000fe20000000800 */
[----:B------:R2:W-:Y:S06]  /*35e0*/  MEMBAR.ALL.CTA ;  /* 0x0000000000007992 */ /* 0x0005ec0000008000 */
[----:B--2---:R-:W2:Y:S01]  /*35f0*/  FENCE.VIEW.ASYNC.S ;  /* 0x00000000000073c6 */ /* 0x004ea20000000000 */
[----:B------:R-:W-:Y:S05]  /*3600*/  @!P3 BRA `(.L_x_60) ;  /* 0x000000000004b947 */ /* 0x000fea0003800000 */
[----:B------:R-:W-:Y:S01]  /*3610*/  BPT.TRAP 0x1 ;  /* 0x000000040000795c */ /* 0x000fe20000300000 */
.L_x_60:
[----:B------:R-:W3:Y:S01]  /*3620*/  S2R R3, SR_CgaCtaId ;  /* 0x0000000000037919 */ /* 0x000ee20000008800 */
[----:B-1----:R-:W-:Y:S01]  /*3630*/  VIADD R0, R13, 0x120 ;  /* 0x000001200d007836 */ /* 0x002fe20000000000 */
[----:B------:R-:W-:-:S04]  /*3640*/  IADD3 R64, R64, 0x1, RZ ;  /* 0x0000000140407810 */ /* 0x000fc80007ffe0ff */
[----:B------:R-:W-:-:S04]  /*3650*/  ISETP.NE.AND P2, PT, R64, 0x2, PT ;  /* 0x000000024000780c */ /* 0x000fc80003f45270 */
[----:B------:R-:W-:Y:S02]  /*3660*/  SEL R64, R64, RZ, P2 ;  /* 0x000000ff40407207 */ /* 0x000fe40001000000 */
[----:B---3--:R-:W-:-:S04]  /*3670*/  PRMT R0, R3, 0x654, R0 ;  /* 0x0000065403007816 */ /* 0x008fc80000000000 */
[----:B--2---:R1:W-:Y:S02]  /*3680*/  SYNCS.ARRIVE.TRANS64.RED.A1T0 RZ, [R0+URZ], RZ ;  /* 0x000000ff00ff79a7 */ /* 0x0043e4000810043f */
[----:B-1----:R-:W-:-:S04]  /*3690*/  SEL R0, RZ, 0x1, P2 ;  /* 0x00000001ff007807 */ /* 0x002fc80001000000 */
[----:B------:R-:W-:-:S07]  /*36a0*/  LOP3.LUT R61, R61, R0, RZ, 0x3c, !PT ;  /* 0x000000003d3d7212 */ /* 0x000fce00078e3cff */
.L_x_54:
[----:B------:R-:W-:Y:S05]  /*36b0*/  BSYNC B0 ;  /* 0x0000000000007941 */ /* 0x000fea0003800000 */
.L_x_53:
[----:B-1----:R-:W-:Y:S01]  /*36c0*/  F2FP.F16.E4M3.UNPACK_B R0, R7 ;  /* 0x00000007ff00723e */ /* 0x002fe200020006ff */
[C---:B-----5:R-:W-:Y:S01]  /*36d0*/  FMUL R9, R58.reuse, R96 ;  /* 0x000000603a097220 */ /* 0x060fe20000400000 */
[C---:B------:R-:W-:Y:S01]  /*36e0*/  FMUL R14, R58.reuse, R91 ;  /* 0x0000005b3a0e7220 */ /* 0x040fe20000400000 */
[-C--:B------:R-:W-:Y:S01]  /*36f0*/  F2FP.F16.E4M3.UNPACK_B R13, R6.reuse.H1 ;  /* 0x00000006ff0d723e */ /* 0x080fe200030006ff */
[C---:B------:R-:W-:Y:S01]  /*3700*/  FMUL R12, R58.reuse, R93 ;  /* 0x0000005d3a0c7220 */ /* 0x040fe20000400000 */
[--C-:B------:R-:W-:Y:S01]  /*3710*/  HADD2.F32 R8, -RZ, R0.reuse.H0_H0 ;  /* 0x20000000ff087230 */ /* 0x100fe20000004100 */
[----:B------:R-:W-:Y:S01]  /*3720*/  F2FP.F16.E4M3.UNPACK_B R3, R6 ;  /* 0x00000006ff03723e */ /* 0x000fe200020006ff */
[----:B------:R-:W-:Y:S01]  /*3730*/  HADD2.F32 R10, -RZ, R0.H1_H1 ;  /* 0x30000000ff0a7230 */ /* 0x000fe20000004100 */
[----:B------:R-:W-:Y:S01]  /*3740*/  F2FP.F16.E4M3.UNPACK_B R0, R7.H1 ;  /* 0x00000007ff00723e */ /* 0x000fe200030006ff */
[C---:B------:R-:W-:Y:S01]  /*3750*/  FMUL R11, R58.reuse, R94 ;  /* 0x0000005e3a0b7220 */ /* 0x040fe20000400000 */
[----:B------:R-:W-:Y:S01]  /*3760*/  FMUL R87, R58, R87 ;  /* 0x000000573a577220 */ /* 0x000fe20000400000 */
[C---:B------:R-:W-:Y:S01]  /*3770*/  FFMA R8, R57.reuse, R8, R12 ;  /* 0x0000000839087223 */ /* 0x040fe2000000000c */
[----:B------:R-:W-:Y:S01]  /*3780*/  FFMA R9, R57, R10, R9 ;  /* 0x0000000a39097223 */ /* 0x000fe20000000009 */
[----:B------:R-:W-:-:S02]  /*3790*/  HADD2.F32 R10, -RZ, R0.H0_H0 ;  /* 0x20000000ff0a7230 */ /* 0x000fc40000004100 */
[C---:B------:R-:W-:Y:S01]  /*37a0*/  FMUL R15, R58.reuse, R90 ;  /* 0x0000005a3a0f7220 */ /* 0x040fe20000400000 */
[----:B------:R-:W-:Y:S02]  /*37b0*/  HADD2.F32 R0, -RZ, R0.H1_H1 ;  /* 0x30000000ff007230 */ /* 0x000fe40000004100 */
[----:B------:R-:W-:Y:S01]  /*37c0*/  FMUL R92, R58, R92 ;  /* 0x0000005c3a5c7220 */ /* 0x000fe20000400000 */
[----:B------:R-:W-:Y:S02]  /*37d0*/  HADD2.F32 R12, -RZ, R3.H0_H0 ;  /* 0x20000003ff0c7230 */ /* 0x000fe40000004100 */
[C---:B------:R-:W-:Y:S01]  /*37e0*/  FFMA R10, R57.reuse, R10, R14 ;  /* 0x0000000a390a7223 */ /* 0x040fe2000000000e */
[----:B------:R-:W-:Y:S02]  /*37f0*/  HADD2.F32 R14, -RZ, R13.H0_H0 ;  /* 0x2000000dff0e7230 */ /* 0x000fe40000004100 */
[----:B------:R-:W-:Y:S01]  /*3800*/  FFMA R11, R57, R0, R11 ;  /* 0x00000000390b7223 */ /* 0x000fe2000000000b */
[----:B------:R-:W-:Y:S01]  /*3810*/  HADD2.F32 R0, -RZ, R3.H1_H1 ;  /* 0x30000003ff007230 */ /* 0x000fe20000004100 */
[----:B------:R-:W-:Y:S01]  /*3820*/  F2FP.F16.E4M3.UNPACK_B R3, R5 ;  /* 0x00000005ff03723e */ /* 0x000fe200020006ff */
[----:B------:R-:W-:-:S02]  /*3830*/  HADD2.F32 R20, -RZ, R13.H1_H1 ;  /* 0x3000000dff147230 */ /* 0x000fc40000004100 */
[C---:B------:R-:W-:Y:S01]  /*3840*/  FFMA R14, R57.reuse, R14, R87 ;  /* 0x0000000e390e7223 */ /* 0x040fe20000000057 */
[----:B------:R-:W-:Y:S02]  /*3850*/  IMAD.MOV.U32 R87, RZ, RZ, 0x3bbb989d ;  /* 0x3bbb989dff577424 */ /* 0x000fe400078e00ff */
[C---:B------:R-:W-:Y:S01]  /*3860*/  FFMA R13, R57.reuse, R0, R92 ;  /* 0x00000000390d7223 */ /* 0x040fe2000000005c */
[----:B------:R-:W-:Y:S02]  /*3870*/  IMAD.MOV.U32 R90, RZ, RZ, 0x437c0000 ;  /* 0x437c0000ff5a7424 */ /* 0x000fe400078e00ff */
[----:B------:R-:W-:Y:S01]  /*3880*/  FFMA R15, R57, R20, R15 ;  /* 0x00000014390f7223 */ /* 0x000fe2000000000f */
[--C-:B------:R-:W-:Y:S02]  /*3890*/  HADD2.F32 R20, -RZ, R3.reuse.H0_H0 ;  /* 0x20000003ff147230 */ /* 0x100fe40000004100 */
[----:B------:R-:W-:Y:S01]  /*38a0*/  FFMA.SAT R21, -R8, R87, 0.5 ;  /* 0x3f00000008157423 */ /* 0x000fe20000002157 */
[----:B------:R-:W-:Y:S01]  /*38b0*/  FMUL R24, R58, R85 ;  /* 0x000000553a187220 */ /* 0x000fe20000400000 */
[----:B------:R-:W-:Y:S01]  /*38c0*/  F2FP.F16.E4M3.UNPACK_B R0, R5.H1 ;  /* 0x00000005ff00723e */ /* 0x000fe200030006ff */
[----:B------:R-:W-:Y:S01]  /*38d0*/  FFMA.SAT R25, -R9, R87, 0.5 ;  /* 0x3f00000009197423 */ /* 0x000fe20000002157 */
[----:B------:R-:W-:Y:S01]  /*38e0*/  FFMA.RM R31, R21, R90, 12582913 ;  /* 0x4b400001151f7423 */ /* 0x000fe2000000405a */
[----:B------:R-:W-:Y:S01]  /*38f0*/  FFMA R20, R57, R20, R24 ;  /* 0x0000001439147223 */ /* 0x000fe20000000018 */
[----:B------:R-:W-:-:S02]  /*3900*/  HADD2.F32 R24, -RZ, R3.H1_H1 ;  /* 0x30000003ff187230 */ /* 0x000fc40000004100 */
[C---:B------:R-:W-:Y:S01]  /*3910*/  FMUL R88, R58.reuse, R88 ;  /* 0x000000583a587220 */ /* 0x040fe20000400000 */
[--C-:B------:R-:W-:Y:S02]  /*3920*/  HADD2.F32 R26, -RZ, R0.reuse.H0_H0 ;  /* 0x20000000ff1a7230 */ /* 0x100fe40000004100 */
[----:B------:R-:W-:Y:S01]  /*3930*/  FMUL R83, R58, R83 ;  /* 0x000000533a537220 */ /* 0x000fe20000400000 */
[----:B------:R-:W-:Y:S01]  /*3940*/  FADD R3, R31, -12583039 ;  /* 0xcb40007f1f037421 */ /* 0x000fe20000000000 */
[----:B------:R-:W-:Y:S01]  /*3950*/  FFMA.RM R33, R25, R90, 12582913 ;  /* 0x4b40000119217423 */ /* 0x000fe2000000405a */
[C---:B------:R-:W-:Y:S01]  /*3960*/  FFMA R21, R57.reuse, R24, R88 ;  /* 0x0000001839157223 */ /* 0x040fe20000000058 */
[----:B------:R-:W-:Y:S01]  /*3970*/  FFMA R24, R57, R26, R83 ;  /* 0x0000001a39187223 */ /* 0x000fe20000000053 */
[----:B------:R-:W-:Y:S01]  /*3980*/  FFMA R3, -R8, 1.4426950216293334961, -R3 ;  /* 0x3fb8aa3b08037823 */ /* 0x000fe20000000903 */
[----:B------:R-:W-:Y:S01]  /*3990*/  FADD R26, R33, -12583039 ;  /* 0xcb40007f211a7421 */ /* 0x000fe20000000000 */
[----:B------:R-:W-:Y:S01]  /*39a0*/  FMUL R89, R58, R89 ;  /* 0x000000593a597220 */ /* 0x000fe20000400000 */
[----:B------:R-:W-:Y:S01]  /*39b0*/  FFMA.SAT R25, -R10, R87, 0.5 ;  /* 0x3f0000000a197423 */ /* 0x000fe20000002157 */
[----:B------:R-:W-:Y:S01]  /*39c0*/  FFMA R27, -R8, 1.925963033500011079e-08, R3 ;  /* 0x32a57060081b7823 */ /* 0x000fe20000000103 */
[----:B------:R-:W-:-:S02]  /*39d0*/  HADD2.F32 R0, -RZ, R0.H1_H1 ;  /* 0x30000000ff007230 */ /* 0x000fc40000004100 */
[----:B------:R-:W-:Y:S01]  /*39e0*/  FFMA R26, -R9, 1.4426950216293334961, -R26 ;  /* 0x3fb8aa3b091a7823 */ /* 0x000fe2000000091a */
[----:B------:R-:W-:Y:S01]  /*39f0*/  F2FP.F16.E4M3.UNPACK_B R3, R4 ;  /* 0x00000004ff03723e */ /* 0x000fe200020006ff */
[----:B------:R-:W-:Y:S01]  /*3a00*/  FFMA R12, R57, R12, R89 ;  /* 0x0000000c390c7223 */ /* 0x000fe20000000059 */
[----:B------:R-:W-:Y:S01]  /*3a10*/  FMUL R86, R58, R86 ;  /* 0x000000563a567220 */ /* 0x000fe20000400000 */
[----:B------:R-:W-:Y:S01]  /*3a20*/  FFMA.RM R35, R25, R90, 12582913 ;  /* 0x4b40000119237423 */ /* 0x000fe2000000405a */
[----:B------:R-:W-:Y:S01]  /*3a30*/  FFMA R28, -R9, 1.925963033500011079e-08, R26 ;  /* 0x32a57060091c7823 */ /* 0x000fe2000000011a */
[--C-:B------:R-:W-:Y:S02]  /*3a40*/  HADD2.F32 R26, -RZ, R3.reuse.H0_H0 ;  /* 0x20000003ff1a7230 */ /* 0x100fe40000004100 */
[----:B------:R-:W-:Y:S01]  /*3a50*/  FFMA R25, R57, R0, R86 ;  /* 0x0000000039197223 */ /* 0x000fe20000000056 */
[----:B------:R-:W-:Y:S01]  /*3a60*/  FADD R29, R35, -12583039 ;  /* 0xcb40007f231d7421 */ /* 0x000fe20000000000 */
[----:B------:R-:W-:Y:S01]  /*3a70*/  FFMA.SAT R36, -R12, R87, 0.5 ;  /* 0x3f0000000c247423 */ /* 0x000fe20000002157 */
[----:B------:R-:W-:Y:S01]  /*3a80*/  FMUL R0, R58, R81 ;  /* 0x000000513a007220 */ /* 0x000fe20000400000 */
[-C--:B------:R-:W-:Y:S01]  /*3a90*/  FFMA.SAT R30, -R11, R87.reuse, 0.5 ;  /* 0x3f0000000b1e7423 */ /* 0x080fe20000002157 */
[----:B------:R-:W-:Y:S01]  /*3aa0*/  FFMA R29, -R10, 1.4426950216293334961, -R29 ;  /* 0x3fb8aa3b0a1d7823 */ /* 0x000fe2000000091d */
[----:B------:R-:W-:Y:S01]  /*3ab0*/  FFMA.RM R39, R36, R90, 12582913 ;  /* 0x4b40000124277423 */ /* 0x000fe2000000405a */
[----:B------:R-:W-:Y:S01]  /*3ac0*/  FFMA R26, R57, R26, R0 ;  /* 0x0000001a391a7223 */ /* 0x000fe20000000000 */
[-C--:B------:R-:W-:Y:S01]  /*3ad0*/  FFMA.SAT R42, -R14, R87.reuse, 0.5 ;  /* 0x3f0000000e2a7423 */ /* 0x080fe20000002157 */
[-C--:B------:R-:W-:Y:S01]  /*3ae0*/  FFMA.SAT R0, -R13, R87.reuse, 0.5 ;  /* 0x3f0000000d007423 */ /* 0x080fe20000002157 */
[----:B------:R1:W2:Y:S01]  /*3af0*/  MUFU.EX2 R32, R27 ;  /* 0x0000001b00207308 */ /* 0x0002a20000000800 */
[-C--:B------:R-:W-:Y:S01]  /*3b00*/  FFMA.RM R37, R30, R90.reuse, 12582913 ;  /* 0x4b4000011e257423 */ /* 0x080fe2000000405a */
[----:B------:R-:W-:Y:S01]  /*3b10*/  FFMA R29, -R10, 1.925963033500011079e-08, R29 ;  /* 0x32a570600a1d7823 */ /* 0x000fe2000000011d */
[-C--:B------:R-:W-:Y:S01]  /*3b20*/  FFMA.RM R43, R42, R90.reuse, 12582913 ;  /* 0x4b4000012a2b7423 */ /* 0x080fe2000000405a */
[----:B------:R-:W-:Y:S01]  /*3b30*/  FFMA.RM R41, R0, R90, 12582913 ;  /* 0x4b40000100297423 */ /* 0x000fe2000000405a */
[----:B------:R-:W-:Y:S01]  /*3b40*/  FADD R30, R37, -12583039 ;  /* 0xcb40007f251e7421 */ /* 0x000fe20000000000 */
[-C--:B------:R-:W-:Y:S01]  /*3b50*/  FFMA.SAT R44, -R15, R87.reuse, 0.5 ;  /* 0x3f0000000f2c7423 */ /* 0x080fe20000002157 */
[----:B------:R-:W-:Y:S01]  /*3b60*/  FFMA.SAT R45, -R20, R87, 0.5 ;  /* 0x3f000000142d7423 */ /* 0x000fe20000002157 */
[----:B------:R3:W-:Y:S01]  /*3b70*/  MUFU.EX2 R36, R29 ;  /* 0x0000001d00247308 */ /* 0x0007e20000000800 */
[----:B-1----:R-:W-:Y:S01]  /*3b80*/  FADD R27, R39, -12583039 ;  /* 0xcb40007f271b7421 */ /* 0x002fe20000000000 */
[----:B------:R-:W-:Y:S01]  /*3b90*/  FADD R40, R41, -12583039 ;  /* 0xcb40007f29287421 */ /* 0x000fe20000000000 */
[----:B------:R-:W-:Y:S01]  /*3ba0*/  FFMA R30, -R11, 1.4426950216293334961, -R30 ;  /* 0x3fb8aa3b0b1e7823 */ /* 0x000fe2000000091e */
[----:B------:R-:W-:Y:S01]  /*3bb0*/  FMUL R84, R58, R84 ;  /* 0x000000543a547220 */ /* 0x000fe20000400000 */
[----:B------:R-:W-:Y:S01]  /*3bc0*/  FFMA R27, -R12, 1.4426950216293334961, -R27 ;  /* 0x3fb8aa3b0c1b7823 */ /* 0x000fe2000000091b */
[----:B------:R-:W-:Y:S01]  /*3bd0*/  F2FP.F16.E4M3.UNPACK_B R0, R4.H1 ;  /* 0x00000004ff00723e */ /* 0x000fe200030006ff */
[-C--:B------:R-:W-:Y:S01]  /*3be0*/  FFMA.RM R44, R44, R90.reuse, 12582913 ;  /* 0x4b4000012c2c7423 */ /* 0x080fe2000000405a */
[----:B------:R1:W-:Y:S01]  /*3bf0*/  MUFU.EX2 R34, R28 ;  /* 0x0000001c00227308 */ /* 0x0003e20000000800 */
[----:B---3--:R-:W-:Y:S01]  /*3c00*/  FADD R29, R43, -12583039 ;  /* 0xcb40007f2b1d7421 */ /* 0x008fe20000000000 */
[----:B------:R-:W-:Y:S01]  /*3c10*/  FFMA.RM R47, R45, R90, 12582913 ;  /* 0x4b4000012d2f7423 */ /* 0x000fe2000000405a */
[----:B------:R-:W-:Y:S01]  /*3c20*/  FFMA R30, -R11, 1.925963033500011079e-08, R30 ;  /* 0x32a570600b1e7823 */ /* 0x000fe2000000011e */
[----:B------:R-:W-:Y:S01]  /*3c30*/  FFMA R42, -R13, 1.4426950216293334961, -R40 ;  /* 0x3fb8aa3b0d2a7823 */ /* 0x000fe20000000928 */
[----:B------:R-:W-:Y:S01]  /*3c40*/  FFMA R29, -R14, 1.4426950216293334961, -R29 ;  /* 0x3fb8aa3b0e1d7823 */ /* 0x000fe2000000091d */
[----:B------:R-:W-:Y:S01]  /*3c50*/  FADD R46, R44, -12583039 ;  /* 0xcb40007f2c2e7421 */ /* 0x000fe20000000000 */
[----:B------:R-:W-:Y:S01]  /*3c60*/  FMUL R82, R58, R82 ;  /* 0x000000523a527220 */ /* 0x000fe20000400000 */
[----:B------:R3:W4:Y:S01]  /*3c70*/  MUFU.EX2 R38, R30 ;  /* 0x0000001e00267308 */ /* 0x0007220000000800 */
[----:B-1----:R-:W-:-:S02]  /*3c80*/  HADD2.F32 R28, -RZ, R3.H1_H1 ;  /* 0x30000003ff1c7230 */ /* 0x002fc40000004100 */
[----:B------:R-:W-:Y:S01]  /*3c90*/  FFMA R3, -R12, 1.925963033500011079e-08, R27 ;  /* 0x32a570600c037823 */ /* 0x000fe2000000011b */
[-C--:B------:R-:W-:Y:S01]  /*3ca0*/  FFMA.SAT R51, -R24, R87.reuse, 0.5 ;  /* 0x3f00000018337423 */ /* 0x080fe20000002157 */
[----:B------:R-:W-:Y:S01]  /*3cb0*/  FFMA R46, -R15, 1.4426950216293334961, -R46 ;  /* 0x3fb8aa3b0f2e7823 */ /* 0x000fe2000000092e */
[----:B------:R-:W-:Y:S01]  /*3cc0*/  FFMA.SAT R45, -R21, R87, 0.5 ;  /* 0x3f000000152d7423 */ /* 0x000fe20000002157 */
[----:B------:R-:W-:Y:S01]  /*3cd0*/  FFMA R27, R57, R28, R84 ;  /* 0x0000001c391b7223 */ /* 0x000fe20000000054 */
[--C-:B------:R-:W-:Y:S01]  /*3ce0*/  HADD2.F32 R28, -RZ, R0.reuse.H0_H0 ;  /* 0x20000000ff1c7230 */ /* 0x100fe20000004100 */
[----:B------:R1:W-:Y:S01]  /*3cf0*/  MUFU.EX2 R40, R3 ;  /* 0x0000000300287308 */ /* 0x0003e20000000800 */
[----:B------:R-:W-:Y:S02]  /*3d00*/  HADD2.F32 R0, -RZ, R0.H1_H1 ;  /* 0x30000000ff007230 */ /* 0x000fe40000004100 */
[----:B---3--:R-:W-:Y:S01]  /*3d10*/  FMUL R30, R58, R79 ;  /* 0x0000004f3a1e7220 */ /* 0x008fe20000400000 */
[----:B------:R-:W-:Y:S01]  /*3d20*/  FFMA.RM R51, R51, R90, 12582913 ;  /* 0x4b40000133337423 */ /* 0x000fe2000000405a */
[----:B------:R-:W-:Y:S01]  /*3d30*/  FFMA R46, -R15, 1.925963033500011079e-08, R46 ;  /* 0x32a570600f2e7823 */ /* 0x000fe2000000012e */
[-C--:B------:R-:W-:Y:S01]  /*3d40*/  FFMA.SAT R53, -R25, R87.reuse, 0.5 ;  /* 0x3f00000019357423 */ /* 0x080fe20000002157 */
[----:B------:R-:W-:Y:S01]  /*3d50*/  FFMA R28, R57, R28, R30 ;  /* 0x0000001c391c7223 */ /* 0x000fe2000000001e */
[----:B------:R-:W-:Y:S01]  /*3d60*/  FFMA.RM R50, R45, R90, 12582913 ;  /* 0x4b4000012d327423 */ /* 0x000fe2000000405a */
[-C--:B------:R-:W-:Y:S01]  /*3d70*/  FFMA.SAT R54, -R26, R87.reuse, 0.5 ;  /* 0x3f0000001a367423 */ /* 0x080fe20000002157 */
[----:B-1----:R-:W-:Y:S01]  /*3d80*/  FFMA R3, -R14, 1.925963033500011079e-08, R29 ;  /* 0x32a570600e037823 */ /* 0x002fe2000000011d */
[----:B------:R-:W-:Y:S01]  /*3d90*/  FADD R29, R47, -12583039 ;  /* 0xcb40007f2f1d7421 */ /* 0x000fe20000000000 */
[----:B------:R1:W-:Y:S01]  /*3da0*/  MUFU.EX2 R45, R46 ;  /* 0x0000002e002d7308 */ /* 0x0003e20000000800 */
[----:B------:R-:W-:Y:S01]  /*3db0*/  FADD R48, R50, -12583039 ;  /* 0xcb40007f32307421 */ /* 0x000fe20000000000 */
[-C--:B------:R-:W-:Y:S01]  /*3dc0*/  FFMA.SAT R79, -R27, R87.reuse, 0.5 ;  /* 0x3f0000001b4f7423 */ /* 0x080fe20000002157 */
[----:B------:R-:W-:Y:S01]  /*3dd0*/  FFMA R49, -R20, 1.4426950216293334961, -R29 ;  /* 0x3fb8aa3b14317823 */ /* 0x000fe2000000091d */
[----:B------:R-:W-:Y:S01]  /*3de0*/  FFMA R29, R57, R0, R82 ;  /* 0x00000000391d7223 */ /* 0x000fe20000000052 */
[----:B------:R-:W-:Y:S01]  /*3df0*/  LOP3.LUT R0, R18, 0xff, RZ, 0xc0, !PT ;  /* 0x000000ff12007812 */ /* 0x000fe200078ec0ff */
[-C--:B------:R-:W-:Y:S01]  /*3e00*/  FFMA.SAT R82, -R28, R87.reuse, 0.5 ;  /* 0x3f0000001c527423 */ /* 0x080fe20000002157 */
[----:B------:R-:W-:Y:S01]  /*3e10*/  FFMA R52, -R21, 1.4426950216293334961, -R48 ;  /* 0x3fb8aa3b15347823 */ /* 0x000fe20000000930 */
[----:B------:R3:W4:Y:S01]  /*3e20*/  MUFU.EX2 R30, R3 ;  /* 0x00000003001e7308 */ /* 0x0007220000000800 */
[----:B------:R-:W-:Y:S01]  /*3e30*/  IADD3 R0, R0, 0x1f, RZ ;  /* 0x0000001f00007810 */ /* 0x000fe20007ffe0ff */
[----:B-1----:R-:W-:Y:S01]  /*3e40*/  FFMA.RM R46, R53, R90, 12582913 ;  /* 0x4b400001352e7423 */ /* 0x002fe2000000405a */
[----:B------:R-:W-:Y:S01]  /*3e50*/  FFMA.SAT R83, -R29, R87, 0.5 ;  /* 0x3f0000001d537423 */ /* 0x000fe20000002157 */
[----:B------:R-:W-:Y:S01]  /*3e60*/  IMAD.SHL.U32 R31, R31, 0x800000, RZ ;  /* 0x008000001f1f7824 */ /* 0x000fe200078e00ff */
[----:B------:R-:W-:Y:S01]  /*3e70*/  ISETP.GT.U32.AND P5, PT, R0, 0x3e, PT ;  /* 0x0000003e0000780c */ /* 0x000fe20003fa4070 */
[----:B------:R-:W-:Y:S01]  /*3e80*/  FADD R0, R46, -12583039 ;  /* 0xcb40007f2e007421 */ /* 0x000fe20000000000 */
[----:B------:R-:W-:-:S02]  /*3e90*/  IMAD.SHL.U32 R33, R33, 0x800000, RZ ;  /* 0x0080000021217824 */ /* 0x000fc400078e00ff */
[-C--:B------:R-:W-:Y:S01]  /*3ea0*/  FFMA.RM R55, R54, R90.reuse, 12582913 ;  /* 0x4b40000136377423 */ /* 0x080fe2000000405a */
[----:B---3--:R-:W-:Y:S01]  /*3eb0*/  FADD R3, R51, -12583039 ;  /* 0xcb40007f33037421 */ /* 0x008fe20000000000 */
[-C--:B------:R-:W-:Y:S01]  /*3ec0*/  FFMA.RM R81, R79, R90.reuse, 12582913 ;  /* 0x4b4000014f517423 */ /* 0x080fe2000000405a */
[-C--:B------:R-:W-:Y:S01]  /*3ed0*/  FFMA.RM R82, R82, R90.reuse, 12582913 ;  /* 0x4b40000152527423 */ /* 0x080fe2000000405a */
[----:B------:R-:W-:Y:S01]  /*3ee0*/  FFMA.RM R83, R83, R90, 12582913 ;  /* 0x4b40000153537423 */ /* 0x000fe2000000405a */
[----:B------:R-:W-:Y:S01]  /*3ef0*/  FFMA R53, -R24, 1.4426950216293334961, -R3 ;  /* 0x3fb8aa3b18357823 */ /* 0x000fe20000000903 */
[----:B------:R-:W-:Y:S01]  /*3f00*/  FFMA R49, -R20, 1.925963033500011079e-08, R49 ;  /* 0x32a5706014317823 */ /* 0x000fe20000000131 */
[----:B------:R-:W-:Y:S01]  /*3f10*/  FFMA R54, -R25, 1.4426950216293334961, -R0 ;  /* 0x3fb8aa3b19367823 */ /* 0x000fe20000000900 */
[----:B------:R-:W-:Y:S01]  /*3f20*/  FFMA R52, -R21, 1.925963033500011079e-08, R52 ;  /* 0x32a5706015347823 */ /* 0x000fe20000000134 */
[----:B------:R-:W-:Y:S01]  /*3f30*/  FFMA R53, -R24, 1.925963033500011079e-08, R53 ;  /* 0x32a5706018357823 */ /* 0x000fe20000000135 */
[----:B--2---:R-:W-:Y:S01]  /*3f40*/  FFMA R84, R31, R32, 1 ;  /* 0x3f8000001f547423 */ /* 0x004fe20000000020 */
[----:B------:R-:W-:Y:S01]  /*3f50*/  FADD R32, R81, -12583039 ;  /* 0xcb40007f51207421 */ /* 0x000fe20000000000 */
[----:B------:R-:W-:Y:S01]  /*3f60*/  FADD R31, R82, -12583039 ;  /* 0xcb40007f521f7421 */ /* 0x000fe20000000000 */
[----:B------:R1:W-:Y:S01]  /*3f70*/  MUFU.EX2 R0, R53 ;  /* 0x0000003500007308 */ /* 0x0003e20000000800 */
[----:B------:R-:W-:-:S02]  /*3f80*/  IMAD.SHL.U32 R37, R37, 0x800000, RZ ;  /* 0x0080000025257824 */ /* 0x000fc400078e00ff */
[----:B------:R-:W-:Y:S01]  /*3f90*/  FFMA R42, -R13, 1.925963033500011079e-08, R42 ;  /* 0x32a570600d2a7823 */ /* 0x000fe2000000012a */
[----:B------:R-:W-:Y:S02]  /*3fa0*/  IMAD.SHL.U32 R43, R43, 0x800000, RZ ;  /* 0x008000002b2b7824 */ /* 0x000fe400078e00ff */
[----:B------:R-:W-:Y:S01]  /*3fb0*/  FFMA R31, -R28, 1.4426950216293334961, -R31 ;  /* 0x3fb8aa3b1c1f7823 */ /* 0x000fe2000000091f */
[----:B----4-:R-:W-:Y:S01]  /*3fc0*/  FFMA R37, R37, R38, 1 ;  /* 0x3f80000025257423 */ /* 0x010fe20000000026 */
[----:B------:R-:W-:Y:S01]  /*3fd0*/  FFMA R54, -R25, 1.925963033500011079e-08, R54 ;  /* 0x32a5706019367823 */ /* 0x000fe20000000136 */
[----:B------:R-:W-:Y:S01]  /*3fe0*/  FFMA R38, R43, R30, 1 ;  /* 0x3f8000002b267423 */ /* 0x000fe2000000001e */
[----:B------:R2:W-:Y:S01]  /*3ff0*/  MUFU.EX2 R48, R49 ;  /* 0x0000003100307308 */ /* 0x0005e20000000800 */
[----:B-1----:R-:W-:Y:S01]  /*4000*/  FFMA R53, R33, R34, 1 ;  /* 0x3f80000021357423 */ /* 0x002fe20000000022 */
[----:B------:R-:W-:Y:S01]  /*4010*/  FADD R34, R83, -12583039 ;  /* 0xcb40007f53227421 */ /* 0x000fe20000000000 */
[----:B------:R-:W-:-:S02]  /*4020*/  VIADD R30, R84, 0x1800000 ;  /* 0x01800000541e7836 */ /* 0x000fc40000000000 */
[----:B------:R-:W-:Y:S01]  /*4030*/  FFMA R31, -R28, 1.925963033500011079e-08, R31 ;  /* 0x32a570601c1f7823 */ /* 0x000fe2000000011f */
[----:B------:R-:W-:Y:S01]  /*4040*/  SHF.L.U32 R41, R41, 0x17, RZ ;  /* 0x0000001729297819 */ /* 0x000fe200000006ff */
[----:B------:R-:W-:Y:S01]  /*4050*/  FFMA R34, -R29, 1.4426950216293334961, -R34 ;  /* 0x3fb8aa3b1d227823 */ /* 0x000fe20000000922 */
[----:B------:R-:W-:Y:S01]  /*4060*/  SHF.L.U32 R47, R47, 0x17, RZ ;  /* 0x000000172f2f7819 */ /* 0x000fe200000006ff */
[----:B------:R1:W3:Y:S01]  /*4070*/  MUFU.EX2 R3, R52 ;  /* 0x0000003400037308 */ /* 0x0002e20000000800 */
[----:B--2---:R-:W-:Y:S01]  /*4080*/  FADD R49, R55, -12583039 ;  /* 0xcb40007f37317421 */ /* 0x004fe20000000000 */
[----:B------:R-:W-:Y:S01]  /*4090*/  FFMA R34, -R29, 1.925963033500011079e-08, R34 ;  /* 0x32a570601d227823 */ /* 0x000fe20000000122 */
[----:B------:R-:W-:Y:S01]  /*40a0*/  LOP3.LUT R30, R30, 0x7f800000, RZ, 0xc0, !PT ;  /* 0x7f8000001e1e7812 */ /* 0x000fe200078ec0ff */
[----:B------:R-:W-:Y:S02]  /*40b0*/  IMAD.SHL.U32 R44, R44, 0x800000, RZ ;  /* 0x008000002c2c7824 */ /* 0x000fe400078e00ff */
[----:B------:R-:W-:Y:S01]  /*40c0*/  FFMA R79, -R26, 1.4426950216293334961, -R49 ;  /* 0x3fb8aa3b1a4f7823 */ /* 0x000fe20000000931 */
[----:B------:R-:W-:Y:S01]  /*40d0*/  SHF.L.U32 R35, R35, 0x17, RZ ;  /* 0x0000001723237819 */ /* 0x000fe200000006ff */
[----:B------:R-:W-:Y:S01]  /*40e0*/  IMAD.SHL.U32 R50, R50, 0x800000, RZ ;  /* 0x0080000032327824 */ /* 0x000fe200078e00ff */
[----:B------:R-:W2:Y:S01]  /*40f0*/  MUFU.EX2 R42, R42 ;  /* 0x0000002a002a7308 */ /* 0x000ea20000000800 */
[----:B-1----:R-:W-:Y:S01]  /*4100*/  FFMA R52, -R27, 1.4426950216293334961, -R32 ;  /* 0x3fb8aa3b1b347823 */ /* 0x002fe20000000920 */
[----:B------:R-:W-:Y:S01]  /*4110*/  FFMA R79, -R26, 1.925963033500011079e-08, R79 ;  /* 0x32a570601a4f7823 */ /* 0x000fe2000000014f */
[----:B------:R-:W-:Y:S01]  /*4120*/  ISETP.GT.U32.AND P2, PT, R30, 0x1ffffff, PT ;  /* 0x01ffffff1e00780c */ /* 0x000fe20003f44070 */
[----:B------:R-:W-:-:S02]  /*4130*/  IMAD.SHL.U32 R39, R39, 0x800000, RZ ;  /* 0x0080000027277824 */ /* 0x000fc400078e00ff */
[----:B------:R-:W-:Y:S01]  /*4140*/  FFMA R52, -R27, 1.925963033500011079e-08, R52 ;  /* 0x32a570601b347823 */ /* 0x000fe20000000134 */
[----:B------:R-:W-:Y:S01]  /*4150*/  SHF.L.U32 R51, R51, 0x17, RZ ;  /* 0x0000001733337819 */ /* 0x000fe200000006ff */
[----:B------:R-:W-:Y:S01]  /*4160*/  IMAD.SHL.U32 R46, R46, 0x800000, RZ ;  /* 0x008000002e2e7824 */ /* 0x000fe200078e00ff */
[----:B------:R-:W1:Y:S01]  /*4170*/  MUFU.EX2 R49, R54 ;  /* 0x0000003600317308 */ /* 0x000e620000000800 */
[----:B------:R-:W-:Y:S01]  /*4180*/  SHF.L.U32 R81, R81, 0x17, RZ ;  /* 0x0000001751517819 */ /* 0x000fe200000006ff */
[----:B------:R-:W-:Y:S01]  /*4190*/  IMAD.SHL.U32 R55, R55, 0x800000, RZ ;  /* 0x0080000037377824 */ /* 0x000fe200078e00ff */
[----:B------:R-:W-:Y:S01]  /*41a0*/  BSSY B1, `(.L_x_61) ;  /* 0x000001d000017945 */ /* 0x000fe20003800000 */
[----:B------:R-:W-:Y:S02]  /*41b0*/  IMAD.SHL.U32 R82, R82, 0x800000, RZ ;  /* 0x0080000052527824 */ /* 0x000fe400078e00ff */
[----:B------:R-:W-:Y:S01]  /*41c0*/  FFMA R45, R44, R45, 1 ;  /* 0x3f8000002c2d7423 */ /* 0x000fe2000000002d */
[----:B------:R-:W-:-:S02]  /*41d0*/  IMAD.SHL.U32 R83, R83, 0x800000, RZ ;  /* 0x0080000053537824 */ /* 0x000fc400078e00ff */
[----:B---3--:R-:W-:Y:S01]  /*41e0*/  FFMA R43, R50, R3, 1 ;  /* 0x3f800000322b7423 */ /* 0x008fe20000000003 */
[----:B------:R-:W3:Y:S01]  /*41f0*/  MUFU.EX2 R32, R79 ;  /* 0x0000004f00207308 */ /* 0x000ee20000000800 */
[----:B--2---:R-:W-:Y:S01]  /*4200*/  FFMA R41, R41, R42, 1 ;  /* 0x3f80000029297423 */ /* 0x004fe2000000002a */
[----:B------:R-:W-:Y:S01]  /*4210*/  FFMA R42, R47, R48, 1 ;  /* 0x3f8000002f2a7423 */ /* 0x000fe20000000030 */
[----:B------:R-:W-:Y:S01]  /*4220*/  FFMA R36, R35, R36, 1 ;  /* 0x3f80000023247423 */ /* 0x000fe20000000024 */
[----:B------:R-:W-:Y:S01]  /*4230*/  FFMA R40, R39, R40, 1 ;  /* 0x3f80000027287423 */ /* 0x000fe20000000028 */
[----:B------:R-:W-:-:S03]  /*4240*/  FFMA R44, R51, R0, 1 ;  /* 0x3f800000332c7423 */ /* 0x000fc60000000000 */
[----:B------:R-:W2:Y:S01]  /*4250*/  MUFU.EX2 R52, R52 ;  /* 0x0000003400347308 */ /* 0x000ea20000000800 */
[----:B-1----:R-:W-:-:S07]  /*4260*/  FFMA R47, R46, R49, 1 ;  /* 0x3f8000002e2f7423 */ /* 0x002fce0000000031 */
[----:B------:R-:W1:Y:S01]  /*4270*/  MUFU.EX2 R31, R31 ;  /* 0x0000001f001f7308 */ /* 0x000e620000000800 */
[----:B---3--:R-:W-:-:S07]  /*4280*/  FFMA R50, R55, R32, 1 ;  /* 0x3f80000037327423 */ /* 0x008fce0000000020 */
[----:B------:R-:W3:Y:S01]  /*4290*/  MUFU.EX2 R34, R34 ;  /* 0x0000002200227308 */ /* 0x000ee20000000800 */
[----:B--2---:R-:W-:Y:S01]  /*42a0*/  FFMA R81, R81, R52, 1 ;  /* 0x3f80000051517423 */ /* 0x004fe20000000034 */
[----:B-1----:R-:W-:Y:S01]  /*42b0*/  FFMA R82, R82, R31, 1 ;  /* 0x3f80000052527423 */ /* 0x002fe2000000001f */
[----:B---3--:R-:W-:Y:S01]  /*42c0*/  FFMA R83, R83, R34, 1 ;  /* 0x3f80000053537423 */ /* 0x008fe20000000022 */
[----:B------:R-:W-:Y:S06]  /*42d0*/  @P2 BRA `(.L_x_62) ;  /* 0x0000000000142947 */ /* 0x000fec0003800000 */
[----:B------:R-:W-:Y:S02]  /*42e0*/  MOV R3, R84 ;  /* 0x0000005400037202 */ /* 0x000fe40000000f00 */
[----:B------:R-:W-:-:S07]  /*42f0*/  MOV R48, 0x4310 ;  /* 0x0000431000307802 */ /* 0x000fce0000000f00 */
[----:B------:R-:W-:Y:S05]  /*4300*/  CALL.REL.NOINC `($__internal_0_$__cuda_sm20_rcp_rn_f32_slowpath) ;  /* 0x0000006c00907944 */ /* 0x000fea0003c00000 */
[----:B------:R-:W-:Y:S01]  /*4310*/  IMAD.MOV.U32 R33, RZ, RZ, R0 ;  /* 0x000000ffff217224 */ /* 0x000fe200078e0000 */
[----:B------:R-:W-:Y:S06]  /*4320*/  BRA `(.L_x_63) ;  /* 0x0000000000107947 */ /* 0x000fec0003800000 */
.L_x_62:
[----:B------:R-:W1:Y:S02]  /*4330*/  MUFU.RCP R33, R84 ;  /* 0x0000005400217308 */ /* 0x000e640000001000 */
[----:B-1----:R-:W-:-:S04]  /*4340*/  FFMA R0, R84, R33, -1 ;  /* 0xbf80000054007423 */ /* 0x002fc80000000021 */
[----:B------:R-:W-:-:S04]  /*4350*/  FADD.FTZ R0, -R0, -RZ ;  /* 0x800000ff00007221 */ /* 0x000fc80000010100 */
[----:B------:R-:W-:-:S07]  /*4360*/  FFMA R33, R33, R0, R33 ;  /* 0x0000000021217223 */ /* 0x000fce0000000021 */
.L_x_63:
[----:B------:R-:W-:Y:S05]  /*4370*/  BSYNC B1 ;  /* 0x0000000000017941 */ /* 0x000fea0003800000 */
.L_x_61:
[----:B------:R-:W-:Y:S01]  /*4380*/  VIADD R0, R53, 0x1800000 ;  /* 0x0180000035007836 */ /* 0x000fe20000000000 */
[----:B------:R-:W-:Y:S04]  /*4390*/  BSSY B1, `(.L_x_64) ;  /* 0x000000d000017945 */ /* 0x000fe80003800000 */
[----:B------:R-:W-:-:S04]  /*43a0*/  LOP3.LUT R0, R0, 0x7f800000, RZ, 0xc0, !PT ;  /* 0x7f80000000007812 */ /* 0x000fc800078ec0ff */
[----:B------:R-:W-:-:S13]  /*43b0*/  ISETP.GT.U32.AND P2, PT, R0, 0x1ffffff, PT ;  /* 0x01ffffff0000780c */ /* 0x000fda0003f44070 */
[----:B------:R-:W-:Y:S05]  /*43c0*/  @P2 BRA `(.L_x_65) ;  /* 0x0000000000142947 */ /* 0x000fea0003800000 */
[----:B------:R-:W-:Y:S02]  /*43d0*/  MOV R3, R53 ;  /* 0x0000003500037202 */ /* 0x000fe40000000f00 */
[----:B------:R-:W-:-:S07]  /*43e0*/  MOV R48, 0x4400 ;  /* 0x0000440000307802 */ /* 0x000fce0000000f00 */
[----:B------:R-:W-:Y:S05]  /*43f0*/  CALL.REL.NOINC `($__internal_0_$__cuda_sm20_rcp_rn_f32_slowpath) ;  /* 0x0000006c00547944 */ /* 0x000fea0003c00000 */
[----:B------:R-:W-:Y:S01]  /*4400*/  IMAD.MOV.U32 R32, RZ, RZ, R0 ;  /* 0x000000ffff207224 */ /* 0x000fe200078e0000 */
[----:B------:R-:W-:Y:S06]  /*4410*/  BRA `(.L_x_66) ;  /* 0x0000000000107947 */ /* 0x000fec0003800000 */
.L_x_65:
[----:B------:R-:W1:Y:S02]  /*4420*/  MUFU.RCP R32, R53 ;  /* 0x0000003500207308 */ /* 0x000e640000001000 */
[----:B-1----:R-:W-:-:S04]  /*4430*/  FFMA R0, R53, R32, -1 ;  /* 0xbf80000035007423 */ /* 0x002fc80000000020 */
[----:B------:R-:W-:-:S04]  /*4440*/  FADD.FTZ R3, -R0, -RZ ;  /* 0x800000ff00037221 */ /* 0x000fc80000010100 */
[----:B------:R-:W-:-:S07]  /*4450*/  FFMA R32, R32, R3, R32 ;  /* 0x0000000320207223 */ /* 0x000fce0000000020 */
.L_x_66:
[----:B------:R-:W-:Y:S05]  /*4460*/  BSYNC B1 ;  /* 0x0000000000017941 */ /* 0x000fea0003800000 */
.L_x_64:
        /* <DEDUP_REMOVED lines=10> */
.L_x_68:
[----:B------:R-:W1:Y:S02]  /*4510*/  MUFU.RCP R35, R36 ;  /* 0x0000002400237308 */ /* 0x000e640000001000 */
[----:B-1----:R-:W-:-:S04]  /*4520*/  FFMA R0, R36, R35, -1 ;  /* 0xbf80000024007423 */ /* 0x002fc80000000023 */
[----:B------:R-:W-:-:S04]  /*4530*/  FADD.FTZ R0, -R0, -RZ ;  /* 0x800000ff00007221 */ /* 0x000fc80000010100 */
[----:B------:R-:W-:-:S07]  /*4540*/  FFMA R35, R35, R0, R35 ;  /* 0x0000000023237223 */ /* 0x000fce0000000023 */
.L_x_69:
[----:B------:R-:W-:Y:S05]  /*4550*/  BSYNC B1 ;  /* 0x0000000000017941 */ /* 0x000fea0003800000 */
.L_x_67:
        /* <DEDUP_REMOVED lines=10> */
.L_x_71:
[----:B------:R-:W1:Y:S02]  /*4600*/  MUFU.RCP R34, R37 ;  /* 0x0000002500227308 */ /* 0x000e640000001000 */
[----:B-1----:R-:W-:-:S04]  /*4610*/  FFMA R0, R37, R34, -1 ;  /* 0xbf80000025007423 */ /* 0x002fc80000000022 */
[----:B------:R-:W-:-:S04]  /*4620*/  FADD.FTZ R3, -R0, -RZ ;  /* 0x800000ff00037221 */ /* 0x000fc80000010100 */
[----:B------:R-:W-:-:S07]  /*4630*/  FFMA R34, R34, R3, R34 ;  /* 0x0000000322227223 */ /* 0x000fce0000000022 */
.L_x_72:
[----:B------:R-:W-:Y:S05]  /*4640*/  BSYNC B1 ;  /* 0x0000000000017941 */ /* 0x000fea0003800000 */
.L_x_70:
        /* <DEDUP_REMOVED lines=10> */
.L_x_74:
[----:B------:R-:W1:Y:S02]  /*46f0*/  MUFU.RCP R37, R40 ;  /* 0x0000002800257308 */ /* 0x000e640000001000 */
[----:B-1----:R-:W-:-:S04]  /*4700*/  FFMA R0, R40, R37, -1 ;  /* 0xbf80000028007423 */ /* 0x002fc80000000025 */
[----:B------:R-:W-:-:S04]  /*4710*/  FADD.FTZ R0, -R0, -RZ ;  /* 0x800000ff00007221 */ /* 0x000fc80000010100 */
[----:B------:R-:W-:-:S07]  /*4720*/  FFMA R37, R37, R0, R37 ;  /* 0x0000000025257223 */ /* 0x000fce0000000025 */
.L_x_75:
[----:B------:R-:W-:Y:S05]  /*4730*/  BSYNC B1 ;  /* 0x0000000000017941 */ /* 0x000fea0003800000 */
.L_x_73:
        /* <DEDUP_REMOVED lines=10> */
.L_x_77:
[----:B------:R-:W1:Y:S02]  /*47e0*/  MUFU.RCP R36, R41 ;  /* 0x0000002900247308 */ /* 0x000e640000001000 */
[----:B-1----:R-:W-:-:S04]  /*47f0*/  FFMA R0, R41, R36, -1 ;  /* 0xbf80000029007423 */ /* 0x002fc80000000024 */
[----:B------:R-:W-:-:S04]  /*4800*/  FADD.FTZ R3, -R0, -RZ ;  /* 0x800000ff00037221 */ /* 0x000fc80000010100 */
[----:B------:R-:W-:-:S07]  /*4810*/  FFMA R36, R36, R3, R36 ;  /* 0x0000000324247223 */ /* 0x000fce0000000024 */
.L_x_78:
[----:B------:R-:W-:Y:S05]  /*4820*/  BSYNC B1 ;  /* 0x0000000000017941 */ /* 0x000fea0003800000 */
.L_x_76:
        /* <DEDUP_REMOVED lines=10> */
.L_x_80:
[----:B------:R-:W1:Y:S02]  /*48d0*/  MUFU.RCP R39, R38 ;  /* 0x0000002600277308 */ /* 0x000e640000001000 */
[----:B-1----:R-:W-:-:S04]  /*48e0*/  FFMA R0, R38, R39, -1 ;  /* 0xbf80000026007423 */ /* 0x002fc80000000027 */
[----:B------:R-:W-:-:S04]  /*48f0*/  FADD.FTZ R0, -R0, -RZ ;  /* 0x800000ff00007221 */ /* 0x000fc80000010100 */
[----:B------:R-:W-:-:S07]  /*4900*/  FFMA R39, R39, R0, R39 ;  /* 0x0000000027277223 */ /* 0x000fce0000000027 */
.L_x_81:
[----:B------:R-:W-:Y:S05]  /*4910*/  BSYNC B1 ;  /* 0x0000000000017941 */ /* 0x000fea0003800000 */
.L_x_79:
        /* <DEDUP_REMOVED lines=10> */
.L_x_83:
[----:B------:R-:W1:Y:S02]  /*49c0*/  MUFU.RCP R38, R45 ;  /* 0x0000002d00267308 */ /* 0x000e640000001000 */
[----:B-1----:R-:W-:-:S04]  /*49d0*/  FFMA R0, R45, R38, -1 ;  /* 0xbf8000002d007423 */ /* 0x002fc80000000026 */
[----:B------:R-:W-:-:S04]  /*49e0*/  FADD.FTZ R3, -R0, -RZ ;  /* 0x800000ff00037221 */ /* 0x000fc80000010100 */
[----:B------:R-:W-:-:S07]  /*49f0*/  FFMA R38, R38, R3, R38 ;  /* 0x0000000326267223 */ /* 0x000fce0000000026 */
.L_x_84:
[----:B------:R-:W-:Y:S05]  /*4a00*/  BSYNC B1 ;  /* 0x0000000000017941 */ /* 0x000fea0003800000 */
.L_x_82:
        /* <DEDUP_REMOVED lines=10> */
.L_x_86:
[----:B------:R-:W1:Y:S02]  /*4ab0*/  MUFU.RCP R41, R42 ;  /* 0x0000002a00297308 */ /* 0x000e640000001000 */
[----:B-1----:R-:W-:-:S04]  /*4ac0*/  FFMA R0, R42, R41, -1 ;  /* 0xbf8000002a007423 */ /* 0x002fc80000000029 */
[----:B------:R-:W-:-:S04]  /*4ad0*/  FADD.FTZ R0, -R0, -RZ ;  /* 0x800000ff00007221 */ /* 0x000fc80000010100 */
[----:B------:R-:W-:-:S07]  /*4ae0*/  FFMA R41, R41, R0, R41 ;  /* 0x0000000029297223 */ /* 0x000fce0000000029 */
.L_x_87:
[----:B------:R-:W-:Y:S05]  /*4af0*/  BSYNC B1 ;  /* 0x0000000000017941 */ /* 0x000fea0003800000 */
.L_x_85:
        /* <DEDUP_REMOVED lines=10> */
.L_x_89:
[----:B------:R-:W1:Y:S02]  /*4ba0*/  MUFU.RCP R40, R43 ;  /* 0x0000002b00287308 */ /* 0x000e640000001000 */
[----:B-1----:R-:W-:-:S04]  /*4bb0*/  FFMA R0, R43, R40, -1 ;  /* 0xbf8000002b007423 */ /* 0x002fc80000000028 */
[----:B------:R-:W-:-:S04]  /*4bc0*/  FADD.FTZ R3, -R0, -RZ ;  /* 0x800000ff00037221 */ /* 0x000fc80000010100 */
[----:B------:R-:W-:-:S07]  /*4bd0*/  FFMA R40, R40, R3, R40 ;  /* 0x0000000328287223 */ /* 0x000fce0000000028 */
.L_x_90:
[----:B------:R-:W-:Y:S05]  /*4be0*/  BSYNC B1 ;  /* 0x0000000000017941 */ /* 0x000fea0003800000 */
.L_x_88:
        /* <DEDUP_REMOVED lines=10> */
.L_x_92:
[----:B------:R-:W1:Y:S02]  /*4c90*/  MUFU.RCP R43, R44 ;  /* 0x0000002c002b7308 */ /* 0x000e640000001000 */
[----:B-1----:R-:W-:-:S04]  /*4ca0*/  FFMA R0, R44, R43, -1 ;  /* 0xbf8000002c007423 */ /* 0x002fc8000000002b */
[----:B------:R-:W-:-:S04]  /*4cb0*/  FADD.FTZ R0, -R0, -RZ ;  /* 0x800000ff00007221 */ /* 0x000fc80000010100 */
[----:B------:R-:W-:-:S07]  /*4cc0*/  FFMA R43, R43, R0, R43 ;  /* 0x000000002b2b7223 */ /* 0x000fce000000002b */
.L_x_93:
[----:B------:R-:W-:Y:S05]  /*4cd0*/  BSYNC B1 ;  /* 0x0000000000017941 */ /* 0x000fea0003800000 */
.L_x_91:
        /* <DEDUP_REMOVED lines=10> */
.L_x_95:
[----:B------:R-:W1:Y:S02]  /*4d80*/  MUFU.RCP R42, R47 ;  /* 0x0000002f002a7308 */ /* 0x000e640000001000 */
[----:B-1----:R-:W-:-:S04]  /*4d90*/  FFMA R0, R47, R42, -1 ;  /* 0xbf8000002f007423 */ /* 0x002fc8000000002a */
[----:B------:R-:W-:-:S04]  /*4da0*/  FADD.FTZ R3, -R0, -RZ ;  /* 0x800000ff00037221 */ /* 0x000fc80000010100 */
[----:B------:R-:W-:-:S07]  /*4db0*/  FFMA R42, R42, R3, R42 ;  /* 0x000000032a2a7223 */ /* 0x000fce000000002a */
.L_x_96:
[----:B------:R-:W-:Y:S05]  /*4dc0*/  BSYNC B1 ;  /* 0x0000000000017941 */ /* 0x000fea0003800000 */
.L_x_94:
        /* <DEDUP_REMOVED lines=10> */
.L_x_98:
[----:B------:R-:W1:Y:S02]  /*4e70*/  MUFU.RCP R45, R50 ;  /* 0x00000032002d7308 */ /* 0x000e640000001000 */
[----:B-1----:R-:W-:-:S04]  /*4e80*/  FFMA R0, R50, R45, -1 ;  /* 0xbf80000032007423 */ /* 0x002fc8000000002d */
[----:B------:R-:W-:-:S04]  /*4e90*/  FADD.FTZ R0, -R0, -RZ ;  /* 0x800000ff00007221 */ /* 0x000fc80000010100 */
[----:B------:R-:W-:-:S07]  /*4ea0*/  FFMA R45, R45, R0, R45 ;  /* 0x000000002d2d7223 */ /* 0x000fce000000002d */
.L_x_99:
[----:B------:R-:W-:Y:S05]  /*4eb0*/  BSYNC B1 ;  /* 0x0000000000017941 */ /* 0x000fea0003800000 */
.L_x_97:
        /* <DEDUP_REMOVED lines=10> */
.L_x_101:
[----:B------:R-:W1:Y:S02]  /*4f60*/  MUFU.RCP R44, R81 ;  /* 0x00000051002c7308 */ /* 0x000e640000001000 */
[----:B-1----:R-:W-:-:S04]  /*4f70*/  FFMA R0, R81, R44, -1 ;  /* 0xbf80000051007423 */ /* 0x002fc8000000002c */
[----:B------:R-:W-:-:S04]  /*4f80*/  FADD.FTZ R3, -R0, -RZ ;  /* 0x800000ff00037221 */ /* 0x000fc80000010100 */
[----:B------:R-:W-:-:S07]  /*4f90*/  FFMA R44, R44, R3, R44 ;  /* 0x000000032c2c7223 */ /* 0x000fce000000002c */
.L_x_102:
[----:B------:R-:W-:Y:S05]  /*4fa0*/  BSYNC B1 ;  /* 0x0000000000017941 */ /* 0x000fea0003800000 */
.L_x_100:
        /* <DEDUP_REMOVED lines=10> */
.L_x_104:
[----:B------:R-:W1:Y:S02]  /*5050*/  MUFU.RCP R47, R82 ;  /* 0x00000052002f7308 */ /* 0x000e640000001000 */
[----:B-1----:R-:W-:-:S04]  /*5060*/  FFMA R0, R82, R47, -1 ;  /* 0xbf80000052007423 */ /* 0x002fc8000000002f */
[----:B------:R-:W-:-:S04]  /*5070*/  FADD.FTZ R0, -R0, -RZ ;  /* 0x800000ff00007221 */ /* 0x000fc80000010100 */
[----:B------:R-:W-:-:S07]  /*5080*/  FFMA R47, R47, R0, R47 ;  /* 0x000000002f2f7223 */ /* 0x000fce000000002f */
.L_x_105:
[----:B------:R-:W-:Y:S05]  /*5090*/  BSYNC B1 ;  /* 0x0000000000017941 */ /* 0x000fea0003800000 */
.L_x_103:
        /* <DEDUP_REMOVED lines=8> */
[----:B------:R-:W-:Y:S05]  /*5120*/  BRA `(.L_x_108) ;  /* 0x0000000000107947 */ /* 0x000fea0003800000 */
.L_x_107:
[----:B------:R-:W1:Y:S02]  /*5130*/  MUFU.RCP R0, R83 ;  /* 0x0000005300007308 */ /* 0x000e640000001000 */
[----:B-1----:R-:W-:-:S04]  /*5140*/  FFMA R3, R83, R0, -1 ;  /* 0xbf80000053037423 */ /* 0x002fc80000000000 */
[----:B------:R-:W-:-:S04]  /*5150*/  FADD.FTZ R3, -R3, -RZ ;  /* 0x800000ff03037221 */ /* 0x000fc80000010100 */
[----:B------:R-:W-:-:S07]  /*5160*/  FFMA R0, R0, R3, R0 ;  /* 0x0000000300007223 */ /* 0x000fce0000000000 */
.L_x_108:
[----:B------:R-:W-:Y:S05]  /*5170*/  BSYNC B1 ;  /* 0x0000000000017941 */ /* 0x000fea0003800000 */
.L_x_106:
[----:B------:R-:W-:Y:S01]  /*5180*/  FMUL R33, R8, R33 ;  /* 0x0000002108217220 */ /* 0x000fe20000400000 */
        /* <DEDUP_REMOVED lines=15> */
[----:B------:R-:W-:-:S02]  /*5280*/  SHF.R.U32.HI R3, RZ, 0x4, R18 ;  /* 0x00000004ff037819 */ /* 0x000fc40000011612 */
[----:B------:R-:W-:Y:S02]  /*5290*/  F2FP.SATFINITE.E4M3.F32.PACK_AB_MERGE_C R32, R32, R33, RZ ;  /* 0x000000212020723e */ /* 0x000fe400048070ff */
[----:B------:R-:W-:Y:S01]  /*52a0*/  LOP3.LUT P2, RZ, R3, 0x1, RZ, 0xc0, !PT ;  /* 0x0000000103ff7812 */ /* 0x000fe2000784c0ff */
[----:B------:R-:W-:Y:S01]  /*52b0*/  IMAD.MOV.U32 R3, RZ, RZ, 0x10 ;  /* 0x00000010ff037424 */ /* 0x000fe200078e00ff */
[----:B------:R-:W-:Y:S02]  /*52c0*/  F2FP.SATFINITE.E4M3.F32.PACK_AB_MERGE_C R34, R34, R35, RZ ;  /* 0x000000232222723e */ /* 0x000fe400048070ff */
[----:B------:R-:W-:Y:S02]  /*52d0*/  F2FP.SATFINITE.E4M3.F32.PACK_AB_MERGE_C R36, R36, R37, RZ ;  /* 0x000000252424723e */ /* 0x000fe400048070ff */
[----:B------:R-:W-:Y:S02]  /*52e0*/  F2FP.SATFINITE.E4M3.F32.PACK_AB_MERGE_C R38, R38, R39, RZ ;  /* 0x000000272626723e */ /* 0x000fe400048070ff */
[----:B------:R-:W-:-:S02]  /*52f0*/  F2FP.SATFINITE.E4M3.F32.PACK_AB_MERGE_C R41, R40, R41, RZ ;  /* 0x000000292829723e */ /* 0x000fc400048070ff */
[----:B------:R-:W-:Y:S02]  /*5300*/  F2FP.SATFINITE.E4M3.F32.PACK_AB_MERGE_C R43, R42, R43, RZ ;  /* 0x0000002b2a2b723e */ /* 0x000fe400048070ff */
[----:B------:R-:W-:Y:S02]  /*5310*/  F2FP.SATFINITE.E4M3.F32.PACK_AB_MERGE_C R45, R44, R45, RZ ;  /* 0x0000002d2c2d723e */ /* 0x000fe400048070ff */
[----:B------:R-:W-:Y:S01]  /*5320*/  F2FP.SATFINITE.E4M3.F32.PACK_AB_MERGE_C R47, R0, R47, RZ ;  /* 0x0000002f002f723e */ /* 0x000fe200048070ff */
[----:B------:R-:W-:Y:S06]  /*5330*/  @P5 BRA `(.L_x_109) ;  /* 0x0000000000045947 */ /* 0x000fec0003800000 */
[----:B------:R-:W-:-:S04]  /*5340*/  DEPBAR.LE SB0, 0x1 ;  /* 0x000080400000791a */ /* 0x000fc80000000000 */
.L_x_109:
[----:B------:R-:W-:Y:S05]  /*5350*/  WARPSYNC.ALL ;  /* 0x0000000000007948 */ /* 0x000fea0003800000 */
[----:B------:R-:W-:Y:S01]  /*5360*/  BAR.SYNC.DEFER_BLOCKING 0x1, 0x100 ;  /* 0x0044000000007b1d */ /* 0x000fe20000010000 */
[----:B------:R-:W-:-:S05]  /*5370*/  SEL R3, R3, 0xfffffff0, !P2 ;  /* 0xfffffff003037807 */ /* 0x000fca0005000000 */
[----:B------:R-:W-:Y:S01]  /*5380*/  IMAD.IADD R8, R62, 0x1, R3 ;  /* 0x000000013e087824 */ /* 0x000fe200078e0203 */
[----:B------:R-:W-:Y:S01]  /*5390*/  BSSY B0, `(.L_x_110) ;  /* 0x0000016000007945 */ /* 0x000fe20003800000 */
[----:B------:R1:W-:Y:S04]  /*53a0*/  STS.U16 [R59+UR49+0x2200], R32 ;  /* 0x002200203b007988 */ /* 0x0003e80008000431 */
[----:B------:R1:W-:Y:S04]  /*53b0*/  STS.U16 [R59+UR49+0x2300], R34 ;  /* 0x002300223b007988 */ /* 0x0003e80008000431 */
[----:B------:R1:W-:Y:S04]  /*53c0*/  STS.U16 [R59+UR49+0x2208], R36 ;  /* 0x002208243b007988 */ /* 0x0003e80008000431 */
[----:B------:R1:W-:Y:S04]  /*53d0*/  STS.U16 [R59+UR49+0x2308], R38 ;  /* 0x002308263b007988 */ /* 0x0003e80008000431 */
[----:B------:R1:W-:Y:S04]  /*53e0*/  STS.U16 [R8+0x2200], R41 ;  /* 0x0022002908007388 */ /* 0x0003e80000000400 */
[----:B------:R1:W-:Y:S04]  /*53f0*/  STS.U16 [R8+0x2300], R43 ;  /* 0x0023002b08007388 */ /* 0x0003e80000000400 */
[----:B------:R1:W-:Y:S04]  /*5400*/  STS.U16 [R8+0x2208], R45 ;  /* 0x0022082d08007388 */ /* 0x0003e80000000400 */
[----:B------:R1:W-:Y:S01]  /*5410*/  STS.U16 [R8+0x2308], R47 ;  /* 0x0023082f08007388 */ /* 0x0003e20000000400 */
[----:B------:R-:W-:Y:S01]  /*5420*/  @!PT LDS RZ, [RZ] ;  /* 0x00000000fffff984 */ /* 0x000fe20000000800 */
[----:B------:R-:W-:Y:S01]  /*5430*/  @!PT LDS RZ, [RZ] ;  /* 0x00000000fffff984 */ /* 0x000fe20000000800 */
[----:B------:R-:W-:Y:S01]  /*5440*/  @!PT LDS RZ, [RZ] ;  /* 0x00000000fffff984 */ /* 0x000fe20000000800 */
[----:B------:R-:W-:Y:S01]  /*5450*/  @!PT LDS RZ, [RZ] ;  /* 0x00000000fffff984 */ /* 0x000fe20000000800 */
[----:B------:R2:W-:Y:S06]  /*5460*/  MEMBAR.ALL.CTA ;  /* 0x0000000000007992 */ /* 0x0005ec0000008000 */
[----:B--2---:R-:W2:Y:S02]  /*5470*/  FENCE.VIEW.ASYNC.S ;  /* 0x00000000000073c6 */ /* 0x004ea40000000000 */
[----:B--2---:R-:W-:Y:S06]  /*5480*/  BAR.SYNC.DEFER_BLOCKING 0x1, 0x100 ;  /* 0x0044000000007b1d */ /* 0x004fec0000010000 */
[----:B-1----:R-:W-:Y:S05]  /*5490*/  @P5 BRA `(.L_x_111) ;  /* 0x0000000000145947 */ /* 0x002fea0003800000 */
[----:B------:R-:W-:Y:S02]  /*54a0*/  UIADD3 UR4, UP0, UR40, 0x4f0, URZ ;  /* 0x000004f028047890 */ /* 0x000fe4000ff1e03f */
[----:B------:R-:W-:Y:S02]  /*54b0*/  UIADD3 UR44, UR49, 0x2200, URZ ;  /* 0x00002200312c7890 */ /* 0x000fe4000fffe03f */
[----:B------:R-:W-:-:S09]  /*54c0*/  UIADD3.X UR5, URZ, UR41, URZ, UP0, !UPT ;  /* 0x000000293f057290 */ /* 0x000fd200087fe43f */
[----:B------:R1:W-:Y:S02]  /*54d0*/  UTMASTG.3D [UR44], [UR4] ;  /* 0x0000002c040073b5 */ /* 0x0003e40008010000 */
[----:B-1----:R0:W-:Y:S02]  /*54e0*/  UTMACMDFLUSH ;  /* 0x00000000000079b7 */ /* 0x0021e40000000000 */
.L_x_111:
[----:B------:R-:W-:Y:S05]  /*54f0*/  BSYNC B0 ;  /* 0x0000000000007941 */ /* 0x000fea0003800000 */
.L_x_110:
[----:B------:R-:W-:Y:S04]  /*5500*/  BSSY B0, `(.L_x_112) ;  /* 0x000002e000007945 */ /* 0x000fe80003800000 */
[----:B------:R-:W-:Y:S05]  /*5510*/  @P0 BRA `(.L_x_113) ;  /* 0x0000000000b00947 */ /* 0x000fea0003800000 */
[----:B------:R-:W-:-:S13]  /*5520*/  ISETP.NE.AND P2, PT, R60, 0x3, PT ;  /* 0x000000033c00780c */ /* 0x000fda0003f45270 */
[----:B------:R-:W-:Y:S05]  /*5530*/  @!P2 BRA `(.L_x_114) ;  /* 0x000000000004a947 */ /* 0x000fea0003800000 */
[----:B------:R-:W-:Y:S01]  /*5540*/  BPT.TRAP 0x1 ;  /* 0x000000040000795c */ /* 0x000fe20000300000 */
.L_x_114:
[----:B------:R-:W-:Y:S01]  /*5550*/  LEA R12, R64, UR49, 0x3 ;  /* 0x00000031400c7c11 */ /* 0x000fe2000f8e18ff */
[----:B------:R-:W-:Y:S01]  /*5560*/  BSSY B1, `(.L_x_115) ;  /* 0x0000004000017945 */ /* 0x000fe20003800000 */
[----:B------:R-:W-:-:S04]  /*5570*/  SHF.L.U32 R9, R61, 0x1f, RZ ;  /* 0x0000001f3d097819 */ /* 0x000fc800000006ff */
[----:B------:R-:W1:Y:S02]  /*5580*/  SYNCS.PHASECHK.TRANS64.TRYWAIT P0, [R12+URZ+0x110], R9 ;  /* 0x000110090c0075a7 */ /* 0x000e64000800017f */
[----:B-1----:R-:W-:Y:S05]  /*5590*/  @!P0 BRA `(.L_x_116) ;  /* 0x0000005000e88947 */ /* 0x002fea0003800000 */
.L_x_244:
[----:B------:R-:W-:Y:S05]  /*55a0*/  BSYNC B1 ;  /* 0x0000000000017941 */ /* 0x000fea0003800000 */
.L_x_115:
[----:B------:R-:W-:Y:S04]  /*55b0*/  BSSY B1, `(.L_x_117) ;  /* 0x0000011000017945 */ /* 0x000fe80003800000 */
[----:B------:R-:W-:Y:S05]  /*55c0*/  @P1 BRA `(.L_x_118) ;  /* 0x00000000003c1947 */ /* 0x000fea0003800000 */
[----:B------:R-:W-:-:S05]  /*55d0*/  LEA R13, R64, R59, 0xc ;  /* 0x0000003b400d7211 */ /* 0x000fca00078e60ff */
[----:B------:R-:W-:Y:S01]  /*55e0*/  VIADD R0, R13, UR49 ;  /* 0x000000310d007c36 */ /* 0x000fe20008000000 */
[----:B------:R-:W-:Y:S03]  /*55f0*/  LDS.U16 R7, [R13+UR49+0x300] ;  /* 0x000300310d077984 */ /* 0x000fe60008000400 */
[----:B------:R-:W-:Y:S01]  /*5600*/  IMAD.IADD R11, R0, 0x1, R3 ;  /* 0x00000001000b7824 */ /* 0x000fe200078e0203 */
[----:B------:R-:W-:Y:S04]  /*5610*/  LDS.U16 R6, [R13+UR49+0x308] ;  /* 0x000308310d067984 */ /* 0x000fe80008000400 */
[----:B------:R-:W-:Y:S04]  /*5620*/  LDS.U16 R5, [R11+0x300] ;  /* 0x000300000b057984 */ /* 0x000fe80000000400 */
[----:B------:R-:W2:Y:S04]  /*5630*/  LDS.U16 R4, [R11+0x200] ;  /* 0x000200000b047984 */ /* 0x000ea80000000400 */
[----:B------:R-:W3:Y:S04]  /*5640*/  LDS.U16 R0, [R13+UR49+0x200] ;  /* 0x000200310d007984 */ /* 0x000ee80008000400 */
[----:B------:R-:W4:Y:S04]  /*5650*/  LDS.U16 R3, [R13+UR49+0x208] ;  /* 0x000208310d037984 */ /* 0x000f280008000400 */
[----:B-1----:R-:W-:Y:S04]  /*5660*/  LDS.U16 R9, [R11+0x308] ;  /* 0x000308000b097984 */ /* 0x002fe80000000400 */
[----:B------:R-:W1:Y:S01]  /*5670*/  LDS.U16 R10, [R11+0x208] ;  /* 0x000208000b0a7984 */ /* 0x000e620000000400 */
[----:B--2---:R-:W-:-:S02]  /*5680*/  PRMT R5, R4, 0x5410, R5 ;  /* 0x0000541004057816 */ /* 0x004fc40000000005 */
[----:B---3--:R-:W-:Y:S02]  /*5690*/  PRMT R7, R0, 0x5410, R7 ;  /* 0x0000541000077816 */ /* 0x008fe40000000007 */
[----:B----4-:R-:W-:Y:S02]  /*56a0*/  PRMT R6, R3, 0x5410, R6 ;  /* 0x0000541003067816 */ /* 0x010fe40000000006 */
[----:B-1----:R-:W-:-:S07]  /*56b0*/  PRMT R4, R10, 0x5410, R9 ;  /* 0x000054100a047816 */ /* 0x002fce0000000009 */
.L_x_118:
[----:B------:R-:W-:Y:S05]  /*56c0*/  BSYNC B1 ;  /* 0x0000000000017941 */ /* 0x000fea0003800000 */
.L_x_117:
        /* <DEDUP_REMOVED lines=8> */
.L_x_119:
[----:B------:R-:W3:Y:S01]  /*5750*/  S2R R3, SR_CgaCtaId ;  /* 0x0000000000037919 */ /* 0x000ee20000008800 */
[----:B------:R-:W-:Y:S01]  /*5760*/  IADD3 R0, R12, 0x120, RZ ;  /* 0x000001200c007810 */ /* 0x000fe20007ffe0ff */
[----:B------:R-:W-:-:S05]  /*5770*/  VIADD R64, R64, 0x1 ;  /* 0x0000000140407836 */ /* 0x000fca0000000000 */
[----:B------:R-:W-:-:S04]  /*5780*/  ISETP.NE.AND P0, PT, R64, 0x2, PT ;  /* 0x000000024000780c */ /* 0x000fc80003f05270 */
[----:B------:R-:W-:Y:S02]  /*5790*/  SEL R64, R64, RZ, P0 ;  /* 0x000000ff40407207 */ /* 0x000fe40000000000 */
[----:B---3--:R-:W-:-:S04]  /*57a0*/  PRMT R0, R3, 0x654, R0 ;  /* 0x0000065403007816 */ /* 0x008fc80000000000 */
[----:B--2---:R2:W-:Y:S02]  /*57b0*/  SYNCS.ARRIVE.TRANS64.RED.A1T0 RZ, [R0+URZ], RZ ;  /* 0x000000ff00ff79a7 */ /* 0x0045e4000810043f */
[----:B--2---:R-:W-:-:S04]  /*57c0*/  SEL R0, RZ, 0x1, P0 ;  /* 0x00000001ff007807 */ /* 0x004fc80000000000 */
[----:B------:R-:W-:-:S07]  /*57d0*/  LOP3.LUT R61, R61, R0, RZ, 0x3c, !PT ;  /* 0x000000003d3d7212 */ /* 0x000fce00078e3cff */
.L_x_113:
[----:B------:R-:W-:Y:S05]  /*57e0*/  BSYNC B0 ;  /* 0x0000000000007941 */ /* 0x000fea0003800000 */
.L_x_112:
[----:B------:R-:W-:Y:S01]  /*57f0*/  F2FP.F16.E4M3.UNPACK_B R0, R7 ;  /* 0x00000007ff00723e */ /* 0x000fe200020006ff */
[C---:B------:R-:W-:Y:S01]  /*5800*/  FMUL R14, R58.reuse, R77 ;  /* 0x0000004d3a0e7220 */ /* 0x040fe20000400000 */
[C---:B-1----:R-:W-:Y:S01]  /*5810*/  FMUL R9, R58.reuse, R80 ;  /* 0x000000503a097220 */ /* 0x042fe20000400000 */
[----:B------:R-:W-:Y:S01]  /*5820*/  F2FP.F16.E4M3.UNPACK_B R3, R6 ;  /* 0x00000006ff03723e */ /* 0x000fe200020006ff */
[C---:B------:R-:W-:Y:S01]  /*5830*/  FMUL R20, R58.reuse, R75 ;  /* 0x0000004b3a147220 */ /* 0x040fe20000400000 */
[--C-:B------:R-:W-:Y:S02]  /*5840*/  HADD2.F32 R10, -RZ, R0.reuse.H0_H0 ;  /* 0x20000000ff0a7230 */ /* 0x100fe40000004100 */
[C---:B------:R-:W-:Y:S01]  /*5850*/  FMUL R11, R58.reuse, R78 ;  /* 0x0000004e3a0b7220 */ /* 0x040fe20000400000 */
[----:B------:R-:W-:Y:S01]  /*5860*/  HADD2.F32 R12, -RZ, R0.H1_H1 ;  /* 0x30000000ff0c7230 */ /* 0x000fe20000004100 */
[----:B------:R-:W-:Y:S01]  /*5870*/  F2FP.F16.E4M3.UNPACK_B R0, R7.H1 ;  /* 0x00000007ff00723e */ /* 0x000fe200030006ff */
[----:B------:R-:W-:Y:S01]  /*5880*/  FMUL R73, R58, R73 ;  /* 0x000000493a497220 */ /* 0x000fe20000400000 */
[----:B------:R-:W-:Y:S01]  /*5890*/  FFMA R7, R57, R10, R14 ;  /* 0x0000000a39077223 */ /* 0x000fe2000000000e */
[----:B------:R-:W-:-:S02]  /*58a0*/  HADD2.F32 R14, -RZ, R3.H1_H1 ;  /* 0x30000003ff0e7230 */ /* 0x000fc40000004100 */
[C---:B------:R-:W-:Y:S01]  /*58b0*/  FFMA R9, R57.reuse, R12, R9 ;  /* 0x0000000c39097223 */ /* 0x040fe20000000009 */
[--C-:B------:R-:W-:Y:S02]  /*58c0*/  HADD2.F32 R10, -RZ, R0.reuse.H0_H0 ;  /* 0x20000000ff0a7230 */ /* 0x100fe40000004100 */
[C---:B------:R-:W-:Y:S01]  /*58d0*/  FMUL R13, R58.reuse, R76 ;  /* 0x0000004c3a0d7220 */ /* 0x040fe20000400000 */
[----:B------:R-:W-:Y:S02]  /*58e0*/  HADD2.F32 R0, -RZ, R0.H1_H1 ;  /* 0x30000000ff007230 */ /* 0x000fe40000004100 */
[C---:B------:R-:W-:Y:S01]  /*58f0*/  FMUL R15, R58.reuse, R74 ;  /* 0x0000004a3a0f7220 */ /* 0x040fe20000400000 */
[----:B------:R-:W-:Y:S01]  /*5900*/  HADD2.F32 R12, -RZ, R3.H0_H0 ;  /* 0x20000003ff0c7230 */ /* 0x000fe20000004100 */
[----:B------:R-:W-:Y:S01]  /*5910*/  F2FP.F16.E4M3.UNPACK_B R3, R6.H1 ;  /* 0x00000006ff03723e */ /* 0x000fe200030006ff */
[C---:B------:R-:W-:Y:S01]  /*5920*/  FFMA R6, R57.reuse, R10, R20 ;  /* 0x0000000a39067223 */ /* 0x040fe20000000014 */
[C---:B------:R-:W-:Y:S01]  /*5930*/  FFMA R10, R57.reuse, R0, R11 ;  /* 0x00000000390a7223 */ /* 0x040fe2000000000b */
[----:B------:R-:W-:Y:S01]  /*5940*/  FMUL R20, R58, R71 ;  /* 0x000000473a147220 */ /* 0x000fe20000400000 */
[----:B------:R-:W-:Y:S01]  /*5950*/  FFMA R11, R57, R12, R73 ;  /* 0x0000000c390b7223 */ /* 0x000fe20000000049 */
[----:B------:R-:W-:-:S02]  /*5960*/  HADD2.F32 R0, -RZ, R3.H0_H0 ;  /* 0x20000003ff007230 */ /* 0x000fc40000004100 */
[C---:B------:R-:W-:Y:S01]  /*5970*/  FFMA R12, R57.reuse, R14, R13 ;  /* 0x0000000e390c7223 */ /* 0x040fe2000000000d */
[----:B------:R-:W-:Y:S01]  /*5980*/  HADD2.F32 R14, -RZ, R3.H1_H1 ;  /* 0x30000003ff0e7230 */ /* 0x000fe20000004100 */
[----:B------:R-:W-:Y:S01]  /*5990*/  F2FP.F16.E4M3.UNPACK_B R3, R5 ;  /* 0x00000005ff03723e */ /* 0x000fe200020006ff */
[----:B------:R-:W-:Y:S02]  /*59a0*/  IMAD.MOV.U32 R55, RZ, RZ, 0x3bbb989d ;  /* 0x3bbb989dff377424 */ /* 0x000fe400078e00ff */
[C---:B------:R-:W-:Y:S01]  /*59b0*/  FFMA R13, R57.reuse, R0, R20 ;  /* 0x00000000390d7223 */ /* 0x040fe20000000014 */
[----:B------:R-:W-:Y:S01]  /*59c0*/  MOV R74, 0x437c0000 ;  /* 0x437c0000004a7802 */ /* 0x000fe20000000f00 */
[----:B------:R-:W-:Y:S01]  /*59d0*/  FFMA R14, R57, R14, R15 ;  /* 0x0000000e390e7223 */ /* 0x000fe2000000000f */
[----:B------:R-:W-:Y:S01]  /*59e0*/  FFMA.SAT R0, -R7, R55, 0.5 ;  /* 0x3f00000007007423 */ /* 0x000fe20000002137 */
[--C-:B------:R-:W-:Y:S02]  /*59f0*/  HADD2.F32 R20, -RZ, R3.reuse.H0_H0 ;  /* 0x20000003ff147230 */ /* 0x100fe40000004100 */
[----:B------:R-:W-:Y:S01]  /*5a00*/  FMUL R26, R58, R69 ;  /* 0x000000453a1a7220 */ /* 0x000fe20000400000 */
[----:B------:R-:W-:-:S02]  /*5a10*/  HADD2.F32 R24, -RZ, R3.H1_H1 ;  /* 0x30000003ff187230 */ /* 0x000fc40000004100 */
[----:B------:R-:W-:Y:S01]  /*5a20*/  FFMA.SAT R3, -R9, R55, 0.5 ;  /* 0x3f00000009037423 */ /* 0x000fe20000002137 */
[----:B------:R-:W-:Y:S01]  /*5a30*/  FFMA.RM R27, R0, R74, 12582913 ;  /* 0x4b400001001b7423 */ /* 0x000fe2000000404a */
[----:B------:R-:W-:Y:S01]  /*5a40*/  F2FP.F16.E4M3.UNPACK_B R0, R5.H1 ;  /* 0x00000005ff00723e */ /* 0x000fe200030006ff */
[----:B------:R-:W-:Y:S01]  /*5a50*/  FMUL R15, R58, R72 ;  /* 0x000000483a0f7220 */ /* 0x000fe20000400000 */
[----:B------:R-:W-:Y:S01]  /*5a60*/  FFMA.RM R29, R3, R74, 12582913 ;  /* 0x4b400001031d7423 */ /* 0x000fe2000000404a */
[-C--:B------:R-:W-:Y:S01]  /*5a70*/  FFMA.SAT R3, -R6, R55.reuse, 0.5 ;  /* 0x3f00000006037423 */ /* 0x080fe20000002137 */
[----:B------:R-:W-:Y:S01]  /*5a80*/  FFMA R5, R57, R20, R26 ;  /* 0x0000001439057223 */ /* 0x000fe2000000001a */
[----:B------:R-:W-:Y:S01]  /*5a90*/  FADD R28, R27, -12583039 ;  /* 0xcb40007f1b1c7421 */ /* 0x000fe20000000000 */
[----:B------:R-:W-:Y:S01]  /*5aa0*/  FFMA R15, R57, R24, R15 ;  /* 0x00000018390f7223 */ /* 0x000fe2000000000f */
[--C-:B------:R-:W-:Y:S02]  /*5ab0*/  HADD2.F32 R20, -RZ, R0.reuse.H0_H0 ;  /* 0x20000000ff147230 */ /* 0x100fe40000004100 */
[----:B------:R-:W-:Y:S01]  /*5ac0*/  FFMA.SAT R21, -R10, R55, 0.5 ;  /* 0x3f0000000a157423 */ /* 0x000fe20000002137 */
[----:B------:R-:W-:Y:S01]  /*5ad0*/  FMUL R24, R58, R67 ;  /* 0x000000433a187220 */ /* 0x000fe20000400000 */
[-C--:B------:R-:W-:Y:S01]  /*5ae0*/  FFMA.RM R31, R3, R74.reuse, 12582913 ;  /* 0x4b400001031f7423 */ /* 0x080fe2000000404a */
[----:B------:R-:W-:Y:S01]  /*5af0*/  FFMA R28, -R7, 1.4426950216293334961, -R28 ;  /* 0x3fb8aa3b071c7823 */ /* 0x000fe2000000091c */
[----:B------:R-:W-:Y:S01]  /*5b00*/  FFMA.RM R33, R21, R74, 12582913 ;  /* 0x4b40000115217423 */ /* 0x000fe2000000404a */
[----:B------:R-:W-:Y:S01]  /*5b10*/  FADD R26, R29, -12583039 ;  /* 0xcb40007f1d1a7421 */ /* 0x000fe20000000000 */
[----:B------:R-:W-:Y:S01]  /*5b20*/  FFMA R20, R57, R20, R24 ;  /* 0x0000001439147223 */ /* 0x000fe20000000018 */
[----:B------:R-:W-:Y:S01]  /*5b30*/  FADD R3, R31, -12583039 ;  /* 0xcb40007f1f037421 */ /* 0x000fe20000000000 */
[----:B------:R-:W-:Y:S01]  /*5b40*/  FFMA.SAT R24, -R11, R55, 0.5 ;  /* 0x3f0000000b187423 */ /* 0x000fe20000002137 */
[----:B------:R-:W-:Y:S01]  /*5b50*/  FFMA R28, -R7, 1.925963033500011079e-08, R28 ;  /* 0x32a57060071c7823 */ /* 0x000fe2000000011c */
[----:B------:R-:W-:-:S02]  /*5b60*/  HADD2.F32 R0, -RZ, R0.H1_H1 ;  /* 0x30000000ff007230 */ /* 0x000fc40000004100 */
[----:B------:R-:W-:Y:S01]  /*5b70*/  FADD R21, R33, -12583039 ;  /* 0xcb40007f21157421 */ /* 0x000fe20000000000 */
[C---:B------:R-:W-:Y:S01]  /*5b80*/  FFMA R26, -R9.reuse, 1.4426950216293334961, -R26 ;  /* 0x3fb8aa3b091a7823 */ /* 0x040fe2000000091a */
[----:B------:R-:W-:Y:S01]  /*5b90*/  FMUL R70, R58, R70 ;  /* 0x000000463a467220 */ /* 0x000fe20000400000 */
[----:B------:R-:W-:Y:S01]  /*5ba0*/  FFMA R3, -R6, 1.4426950216293334961, -R3 ;  /* 0x3fb8aa3b06037823 */ /* 0x000fe20000000903 */
[----:B------:R-:W-:Y:S01]  /*5bb0*/  FFMA.RM R37, R24, R74, 12582913 ;  /* 0x4b40000118257423 */ /* 0x000fe2000000404a */
[----:B------:R1:W2:Y:S01]  /*5bc0*/  MUFU.EX2 R30, R28 ;  /* 0x0000001c001e7308 */ /* 0x0002a20000000800 */
[----:B------:R-:W-:Y:S01]  /*5bd0*/  FFMA R35, -R10, 1.4426950216293334961, -R21 ;  /* 0x3fb8aa3b0a237823 */ /* 0x000fe20000000915 */
[----:B------:R-:W-:Y:S01]  /*5be0*/  FFMA R26, -R9, 1.925963033500011079e-08, R26 ;  /* 0x32a57060091a7823 */ /* 0x000fe2000000011a */
[----:B------:R-:W-:Y:S01]  /*5bf0*/  FFMA R21, R57, R0, R70 ;  /* 0x0000000039157223 */ /* 0x000fe20000000046 */
[----:B------:R-:W-:Y:S01]  /*5c00*/  FFMA R25, -R6, 1.925963033500011079e-08, R3 ;  /* 0x32a5706006197823 */ /* 0x000fe20000000103 */
[----:B------:R-:W-:Y:S01]  /*5c10*/  FADD R0, R37, -12583039 ;  /* 0xcb40007f25007421 */ /* 0x000fe20000000000 */
[----:B------:R-:W-:Y:S01]  /*5c20*/  F2FP.F16.E4M3.UNPACK_B R3, R4 ;  /* 0x00000004ff03723e */ /* 0x000fe200020006ff */
[----:B------:R-:W-:Y:S01]  /*5c30*/  FFMA R35, -R10, 1.925963033500011079e-08, R35 ;  /* 0x32a570600a237823 */ /* 0x000fe20000000123 */
[----:B------:R3:W-:Y:S01]  /*5c40*/  MUFU.EX2 R32, R26 ;  /* 0x0000001a00207308 */ /* 0x0007e20000000800 */
[----:B-1----:R-:W-:Y:S01]  /*5c50*/  FFMA.SAT R28, -R12, R55, 0.5 ;  /* 0x3f0000000c1c7423 */ /* 0x002fe20000002137 */
[----:B------:R-:W-:Y:S01]  /*5c60*/  FMUL R68, R58, R68 ;  /* 0x000000443a447220 */ /* 0x000fe20000400000 */
[----:B------:R-:W-:-:S02]  /*5c70*/  HADD2.F32 R24, -RZ, R3.H0_H0 ;  /* 0x20000003ff187230 */ /* 0x000fc40000004100 */
[-C--:B------:R-:W-:Y:S01]  /*5c80*/  FFMA.SAT R43, -R5, R55.reuse, 0.5 ;  /* 0x3f000000052b7423 */ /* 0x080fe20000002137 */
[-C--:B------:R-:W-:Y:S01]  /*5c90*/  FFMA.RM R39, R28, R74.reuse, 12582913 ;  /* 0x4b4000011c277423 */ /* 0x080fe2000000404a */
[-C--:B------:R-:W-:Y:S01]  /*5ca0*/  FFMA.SAT R28, -R13, R55.reuse, 0.5 ;  /* 0x3f0000000d1c7423 */ /* 0x080fe20000002137 */
[----:B------:R-:W-:Y:S01]  /*5cb0*/  FFMA.SAT R45, -R15, R55, 0.5 ;  /* 0x3f0000000f2d7423 */ /* 0x000fe20000002137 */
[----:B------:R1:W-:Y:S01]  /*5cc0*/  MUFU.EX2 R34, R25 ;  /* 0x0000001900227308 */ /* 0x0003e20000000800 */
[----:B---3--:R-:W-:Y:S01]  /*5cd0*/  FFMA R26, -R11, 1.4426950216293334961, -R0 ;  /* 0x3fb8aa3b0b1a7823 */ /* 0x008fe20000000900 */
[----:B------:R-:W-:Y:S01]  /*5ce0*/  FMUL R0, R58, R65 ;  /* 0x000000413a007220 */ /* 0x000fe20000400000 */
[-C--:B------:R-:W-:Y:S01]  /*5cf0*/  FFMA.RM R42, R28, R74.reuse, 12582913 ;  /* 0x4b4000011c2a7423 */ /* 0x080fe2000000404a */
[----:B------:R-:W-:Y:S01]  /*5d00*/  FADD R41, R39, -12583039 ;  /* 0xcb40007f27297421 */ /* 0x000fe20000000000 */
[----:B------:R-:W-:Y:S01]  /*5d10*/  FFMA.RM R43, R43, R74, 12582913 ;  /* 0x4b4000012b2b7423 */ /* 0x000fe2000000404a */
[----:B------:R-:W-:Y:S01]  /*5d20*/  FFMA R24, R57, R24, R0 ;  /* 0x0000001839187223 */ /* 0x000fe20000000000 */
[----:B------:R-:W-:Y:S01]  /*5d30*/  FADD R0, R42, -12583039 ;  /* 0xcb40007f2a007421 */ /* 0x000fe20000000000 */
[----:B------:R3:W-:Y:S01]  /*5d40*/  MUFU.EX2 R36, R35 ;  /* 0x0000002300247308 */ /* 0x0007e20000000800 */
[----:B-1----:R-:W-:Y:S01]  /*5d50*/  FFMA R25, -R11, 1.925963033500011079e-08, R26 ;  /* 0x32a570600b197823 */ /* 0x002fe2000000011a */
[----:B------:R-:W-:-:S02]  /*5d60*/  HADD2.F32 R26, -RZ, R3.H1_H1 ;  /* 0x30000003ff1a7230 */ /* 0x000fc40000004100 */
[----:B------:R-:W-:Y:S01]  /*5d70*/  FFMA.SAT R3, -R14, R55, 0.5 ;  /* 0x3f0000000e037423 */ /* 0x000fe20000002137 */
[----:B------:R-:W-:Y:S01]  /*5d80*/  FFMA R28, -R13, 1.4426950216293334961, -R0 ;  /* 0x3fb8aa3b0d1c7823 */ /* 0x000fe20000000900 */
[C---:B------:R-:W-:Y:S01]  /*5d90*/  FFMA R41, -R12.reuse, 1.4426950216293334961, -R41 ;  /* 0x3fb8aa3b0c297823 */ /* 0x040fe20000000929 */
[----:B------:R-:W-:Y:S01]  /*5da0*/  F2FP.F16.E4M3.UNPACK_B R0, R4.H1 ;  /* 0x00000004ff00723e */ /* 0x000fe200030006ff */
[----:B------:R-:W-:Y:S01]  /*5db0*/  FFMA R4, R57, R26, R68 ;  /* 0x0000001a39047223 */ /* 0x000fe20000000044 */
[----:B------:R1:W-:Y:S01]  /*5dc0*/  MUFU.EX2 R38, R25 ;  /* 0x0000001900267308 */ /* 0x0003e20000000800 */
[-C--:B---3--:R-:W-:Y:S01]  /*5dd0*/  FFMA.RM R35, R3, R74.reuse, 12582913 ;  /* 0x4b40000103237423 */ /* 0x088fe2000000404a */
[----:B------:R-:W-:Y:S01]  /*5de0*/  FFMA R41, -R12, 1.925963033500011079e-08, R41 ;  /* 0x32a570600c297823 */ /* 0x000fe20000000129 */
[----:B------:R-:W-:Y:S01]  /*5df0*/  FFMA R3, -R13, 1.925963033500011079e-08, R28 ;  /* 0x32a570600d037823 */ /* 0x000fe2000000011c */
[--C-:B------:R-:W-:Y:S02]  /*5e00*/  HADD2.F32 R26, -RZ, R0.reuse.H0_H0 ;  /* 0x20000000ff1a7230 */ /* 0x100fe40000004100 */
[----:B------:R-:W-:Y:S01]  /*5e10*/  FMUL R28, R58, R63 ;  /* 0x0000003f3a1c7220 */ /* 0x000fe20000400000 */
[----:B------:R-:W-:Y:S01]  /*5e20*/  FFMA.RM R45, R45, R74, 12582913 ;  /* 0x4b4000012d2d7423 */ /* 0x000fe2000000404a */
[----:B------:R-:W-:Y:S01]  /*5e30*/  FADD R44, R43, -12583039 ;  /* 0xcb40007f2b2c7421 */ /* 0x000fe20000000000 */
[----:B------:R3:W4:Y:S01]  /*5e40*/  MUFU.EX2 R40, R41 ;  /* 0x0000002900287308 */ /* 0x0007220000000800 */
[----:B-1----:R-:W-:Y:S01]  /*5e50*/  FADD R25, R35, -12583039 ;  /* 0xcb40007f23197421 */ /* 0x002fe20000000000 */
[----:B------:R-:W-:Y:S01]  /*5e60*/  FFMA.SAT R48, -R21, R55, 0.5 ;  /* 0x3f00000015307423 */ /* 0x000fe20000002137 */
[----:B------:R-:W-:Y:S01]  /*5e70*/  FFMA R46, -R5, 1.4426950216293334961, -R44 ;  /* 0x3fb8aa3b052e7823 */ /* 0x000fe2000000092c */
[----:B------:R-:W-:-:S02]  /*5e80*/  HADD2.F32 R0, -RZ, R0.H1_H1 ;  /* 0x30000000ff007230 */ /* 0x000fc40000004100 */
[----:B------:R-:W-:Y:S01]  /*5e90*/  FFMA R25, -R14, 1.4426950216293334961, -R25 ;  /* 0x3fb8aa3b0e197823 */ /* 0x000fe20000000919 */
[----:B------:R-:W-:Y:S01]  /*5ea0*/  FFMA.RM R48, R48, R74, 12582913 ;  /* 0x4b40000130307423 */ /* 0x000fe2000000404a */
[-C--:B------:R-:W-:Y:S01]  /*5eb0*/  FFMA.SAT R49, -R24, R55.reuse, 0.5 ;  /* 0x3f00000018317423 */ /* 0x080fe20000002137 */
[----:B------:R-:W1:Y:S01]  /*5ec0*/  MUFU.EX2 R3, R3 ;  /* 0x0000000300037308 */ /* 0x000e620000000800 */
[----:B---3--:R-:W-:Y:S01]  /*5ed0*/  FFMA R41, -R14, 1.925963033500011079e-08, R25 ;  /* 0x32a570600e297823 */ /* 0x008fe20000000119 */
[----:B------:R-:W-:Y:S01]  /*5ee0*/  FFMA R25, R57, R26, R28 ;  /* 0x0000001a39197223 */ /* 0x000fe2000000001c */
[-C--:B------:R-:W-:Y:S01]  /*5ef0*/  FFMA.SAT R28, -R20, R55.reuse, 0.5 ;  /* 0x3f000000141c7423 */ /* 0x080fe20000002137 */
[----:B------:R-:W-:Y:S01]  /*5f00*/  FADD R26, R45, -12583039 ;  /* 0xcb40007f2d1a7421 */ /* 0x000fe20000000000 */
[-C--:B------:R-:W-:Y:S01]  /*5f10*/  FFMA.SAT R52, -R4, R55.reuse, 0.5 ;  /* 0x3f00000004347423 */ /* 0x080fe20000002137 */
[----:B------:R-:W-:Y:S01]  /*5f20*/  FFMA.SAT R53, -R25, R55, 0.5 ;  /* 0x3f00000019357423 */ /* 0x000fe20000002137 */
[----:B------:R-:W-:Y:S01]  /*5f30*/  FFMA.RM R47, R28, R74, 12582913 ;  /* 0x4b4000011c2f7423 */ /* 0x000fe2000000404a */
[----:B------:R-:W-:Y:S01]  /*5f40*/  FFMA R28, -R15, 1.4426950216293334961, -R26 ;  /* 0x3fb8aa3b0f1c7823 */ /* 0x000fe2000000091a */
[----:B------:R3:W-:Y:S01]  /*5f50*/  MUFU.EX2 R44, R41 ;  /* 0x00000029002c7308 */ /* 0x0007e20000000800 */
[----:B------:R-:W-:Y:S01]  /*5f60*/  FMUL R26, R58, R66 ;  /* 0x000000423a1a7220 */ /* 0x000fe20000400000 */
[----:B------:R-:W-:Y:S01]  /*5f70*/  FFMA.RM R51, R49, R74, 12582913 ;  /* 0x4b40000131337423 */ /* 0x000fe2000000404a */
[----:B------:R-:W-:-:S02]  /*5f80*/  IMAD.SHL.U32 R27, R27, 0x800000, RZ ;  /* 0x008000001b1b7824 */ /* 0x000fc400078e00ff */
[----:B------:R-:W-:Y:S01]  /*5f90*/  FFMA.RM R52, R52, R74, 12582913 ;  /* 0x4b40000134347423 */ /* 0x000fe2000000404a */
[----:B------:R-:W-:Y:S01]  /*5fa0*/  FFMA R26, R57, R0, R26 ;  /* 0x00000000391a7223 */ /* 0x000fe2000000001a */
[----:B------:R-:W-:Y:S01]  /*5fb0*/  FADD R0, R48, -12583039 ;  /* 0xcb40007f30007421 */ /* 0x000fe20000000000 */
[----:B------:R-:W-:Y:S02]  /*5fc0*/  IMAD.SHL.U32 R29, R29, 0x800000, RZ ;  /* 0x008000001d1d7824 */ /* 0x000fe400078e00ff */
[-C--:B------:R-:W-:Y:S01]  /*5fd0*/  FFMA.RM R54, R53, R74.reuse, 12582913 ;  /* 0x4b40000135367423 */ /* 0x080fe2000000404a */
[----:B---3--:R-:W-:Y:S01]  /*5fe0*/  FADD R41, R47, -12583039 ;  /* 0xcb40007f2f297421 */ /* 0x008fe20000000000 */
[----:B------:R-:W-:Y:S01]  /*5ff0*/  FFMA.SAT R55, -R26, R55, 0.5 ;  /* 0x3f0000001a377423 */ /* 0x000fe20000002137 */
[----:B------:R-:W-:Y:S01]  /*6000*/  FFMA R50, -R21, 1.4426950216293334961, -R0 ;  /* 0x3fb8aa3b15327823 */ /* 0x000fe20000000900 */
[----:B------:R-:W-:Y:S01]  /*6010*/  FADD R49, R51, -12583039 ;  /* 0xcb40007f33317421 */ /* 0x000fe20000000000 */
[C---:B------:R-:W-:Y:S01]  /*6020*/  FFMA R41, -R20.reuse, 1.4426950216293334961, -R41 ;  /* 0x3fb8aa3b14297823 */ /* 0x040fe20000000929 */
[----:B------:R-:W-:Y:S01]  /*6030*/  FFMA.RM R55, R55, R74, 12582913 ;  /* 0x4b40000137377423 */ /* 0x000fe2000000404a */
[----:B--2---:R-:W-:Y:S01]  /*6040*/  FFMA R63, R27, R30, 1 ;  /* 0x3f8000001b3f7423 */ /* 0x004fe2000000001e */
[----:B------:R-:W-:Y:S01]  /*6050*/  FFMA R50, -R21, 1.925963033500011079e-08, R50 ;  /* 0x32a5706015327823 */ /* 0x000fe20000000132 */
[----:B------:R-:W-:Y:S01]  /*6060*/  FFMA R41, -R20, 1.925963033500011079e-08, R41 ;  /* 0x32a5706014297823 */ /* 0x000fe20000000129 */
[----:B------:R-:W-:Y:S01]  /*6070*/  FADD R27, R52, -12583039 ;  /* 0xcb40007f341b7421 */ /* 0x000fe20000000000 */
[----:B------:R-:W-:Y:S01]  /*6080*/  SHF.L.U32 R31, R31, 0x17, RZ ;  /* 0x000000171f1f7819 */ /* 0x000fe200000006ff */
[----:B------:R-:W-:Y:S01]  /*6090*/  IMAD.SHL.U32 R42, R42, 0x800000, RZ ;  /* 0x008000002a2a7824 */ /* 0x000fe200078e00ff */
[----:B------:R2:W3:Y:S01]  /*60a0*/  MUFU.EX2 R0, R41 ;  /* 0x0000002900007308 */ /* 0x0004e20000000800 */
[----:B------:R-:W-:Y:S01]  /*60b0*/  SHF.L.U32 R39, R39, 0x17, RZ ;  /* 0x0000001727277819 */ /* 0x000fe200000006ff */
[----:B------:R-:W-:Y:S01]  /*60c0*/  FFMA R53, -R24, 1.4426950216293334961, -R49 ;  /* 0x3fb8aa3b18357823 */ /* 0x000fe20000000931 */
[----:B------:R-:W-:Y:S01]  /*60d0*/  FFMA R27, -R4, 1.4426950216293334961, -R27 ;  /* 0x3fb8aa3b041b7823 */ /* 0x000fe2000000091b */
[----:B------:R-:W-:Y:S01]  /*60e0*/  FFMA R46, -R5, 1.925963033500011079e-08, R46 ;  /* 0x32a57060052e7823 */ /* 0x000fe2000000012e */
[----:B------:R-:W-:Y:S01]  /*60f0*/  FFMA R28, -R15, 1.925963033500011079e-08, R28 ;  /* 0x32a570600f1c7823 */ /* 0x000fe2000000011c */
[----:B----4-:R-:W-:Y:S01]  /*6100*/  FFMA R40, R39, R40, 1 ;  /* 0x3f80000027287423 */ /* 0x010fe20000000028 */
[----:B-1----:R-:W-:Y:S01]  /*6110*/  FFMA R39, R42, R3, 1 ;  /* 0x3f8000002a277423 */ /* 0x002fe20000000003 */
[----:B------:R1:W-:Y:S01]  /*6120*/  MUFU.EX2 R49, R50 ;  /* 0x0000003200317308 */ /* 0x0003e20000000800 */
[----:B--2---:R-:W-:Y:S01]  /*6130*/  FFMA R41, R29, R32, 1 ;  /* 0x3f8000001d297423 */ /* 0x004fe20000000020 */
[----:B------:R-:W-:Y:S01]  /*6140*/  FADD R32, R54, -12583039 ;  /* 0xcb40007f36207421 */ /* 0x000fe20000000000 */
[----:B------:R-:W-:Y:S01]  /*6150*/  FADD R29, R55, -12583039 ;  /* 0xcb40007f371d7421 */ /* 0x000fe20000000000 */
[----:B------:R-:W-:-:S02]  /*6160*/  VIADD R3, R63, 0x1800000 ;  /* 0x018000003f037836 */ /* 0x000fc40000000000 */
[----:B------:R-:W-:Y:S01]  /*6170*/  FFMA R53, -R24, 1.925963033500011079e-08, R53 ;  /* 0x32a5706018357823 */ /* 0x000fe20000000135 */
[----:B------:R-:W-:Y:S01]  /*6180*/  FFMA R32, -R25, 1.4426950216293334961, -R32 ;  /* 0x3fb8aa3b19207823 */ /* 0x000fe20000000920 */
[----:B------:R-:W-:Y:S01]  /*6190*/  FFMA R27, -R4, 1.925963033500011079e-08, R27 ;  /* 0x32a57060041b7823 */ /* 0x000fe2000000011b */
[----:B------:R-:W-:Y:S01]  /*61a0*/  MUFU.EX2 R46, R46 ;  /* 0x0000002e002e7308 */ /* 0x000fe20000000800 */
[----:B-1----:R-:W-:Y:S01]  /*61b0*/  FFMA R50, R31, R34, 1 ;  /* 0x3f8000001f327423 */ /* 0x002fe20000000022 */
[C---:B------:R-:W-:Y:S01]  /*61c0*/  FFMA R31, -R26.reuse, 1.4426950216293334961, -R29 ;  /* 0x3fb8aa3b1a1f7823 */ /* 0x040fe2000000091d */
[----:B------:R-:W-:Y:S01]  /*61d0*/  FFMA R32, -R25, 1.925963033500011079e-08, R32 ;  /* 0x32a5706019207823 */ /* 0x000fe20000000120 */
[----:B------:R-:W-:Y:S01]  /*61e0*/  LOP3.LUT R3, R3, 0x7f800000, RZ, 0xc0, !PT ;  /* 0x7f80000003037812 */ /* 0x000fe200078ec0ff */
[----:B------:R-:W-:Y:S02]  /*61f0*/  IMAD.SHL.U32 R51, R51, 0x800000, RZ ;  /* 0x0080000033337824 */ /* 0x000fe400078e00ff */
[----:B------:R-:W-:Y:S01]  /*6200*/  FFMA R31, -R26, 1.925963033500011079e-08, R31 ;  /* 0x32a570601a1f7823 */ /* 0x000fe2000000011f */
[----:B------:R-:W-:Y:S01]  /*6210*/  SHF.L.U32 R47, R47, 0x17, RZ ;  /* 0x000000172f2f7819 */ /* 0x000fe200000006ff */
[----:B------:R-:W1:Y:S01]  /*6220*/  MUFU.EX2 R30, R53 ;  /* 0x00000035001e7308 */ /* 0x000e620000000800 */
[----:B------:R-:W-:Y:S01]  /*6230*/  ISETP.GT.U32.AND P0, PT, R3, 0x1ffffff, PT ;  /* 0x01ffffff0300780c */ /* 0x000fe20003f04070 */
[----:B------:R-:W-:Y:S01]  /*6240*/  IMAD.SHL.U32 R54, R54, 0x800000, RZ ;  /* 0x0080000036367824 */ /* 0x000fe200078e00ff */
[----:B------:R-:W-:Y:S01]  /*6250*/  SHF.L.U32 R43, R43, 0x17, RZ ;  /* 0x000000172b2b7819 */ /* 0x000fe200000006ff */
[----:B------:R-:W-:Y:S01]  /*6260*/  IMAD.SHL.U32 R33, R33, 0x800000, RZ ;  /* 0x0080000021217824 */ /* 0x000fe200078e00ff */
[----:B------:R-:W-:Y:S01]  /*6270*/  SHF.L.U32 R52, R52, 0x17, RZ ;  /* 0x0000001734347819 */ /* 0x000fe200000006ff */
[----:B------:R-:W-:Y:S01]  /*6280*/  IMAD.SHL.U32 R37, R37, 0x800000, RZ ;  /* 0x0080000025257824 */ /* 0x000fe200078e00ff */
[----:B------:R-:W-:Y:S01]  /*6290*/  BSSY B1, `(.L_x_120) ;  /* 0x000001e000017945 */ /* 0x000fe20003800000 */
[----:B------:R-:W2:Y:S01]  /*62a0*/  MUFU.EX2 R29, R32 ;  /* 0x00000020001d7308 */ /* 0x000ea20000000800 */
[----:B------:R-:W-:-:S02]  /*62b0*/  IMAD.SHL.U32 R35, R35, 0x800000, RZ ;  /* 0x0080000023237824 */ /* 0x000fc400078e00ff */
[----:B---3--:R-:W-:Y:S01]  /*62c0*/  FFMA R42, R47, R0, 1 ;  /* 0x3f8000002f2a7423 */ /* 0x008fe20000000000 */
[----:B------:R-:W-:Y:S02]  /*62d0*/  IMAD.SHL.U32 R45, R45, 0x800000, RZ ;  /* 0x008000002d2d7824 */ /* 0x000fe400078e00ff */
[----:B------:R-:W-:Y:S01]  /*62e0*/  FFMA R36, R33, R36, 1 ;  /* 0x3f80000021247423 */ /* 0x000fe20000000024 */
[----:B------:R-:W-:Y:S02]  /*62f0*/  IMAD.SHL.U32 R48, R48, 0x800000, RZ ;  /* 0x0080000030307824 */ /* 0x000fe400078e00ff */
[----:B------:R-:W-:Y:S01]  /*6300*/  FFMA R37, R37, R38, 1 ;  /* 0x3f80000025257423 */ /* 0x000fe20000000026 */
[----:B------:R-:W-:Y:S01]  /*6310*/  IMAD.SHL.U32 R55, R55, 0x800000, RZ ;  /* 0x0080000037377824 */ /* 0x000fe200078e00ff */
[----:B------:R-:W3:Y:S01]  /*6320*/  MUFU.EX2 R28, R28 ;  /* 0x0000001c001c7308 */ /* 0x000ee20000000800 */
[----:B-1----:R-:W-:Y:S01]  /*6330*/  FFMA R66, R51, R30, 1 ;  /* 0x3f80000033427423 */ /* 0x002fe2000000001e */
[----:B------:R-:W-:Y:S01]  /*6340*/  FFMA R44, R35, R44, 1 ;  /* 0x3f800000232c7423 */ /* 0x000fe2000000002c */
[----:B------:R-:W-:Y:S01]  /*6350*/  FFMA R43, R43, R46, 1 ;  /* 0x3f8000002b2b7423 */ /* 0x000fe2000000002e */
[----:B------:R-:W-:-:S04]  /*6360*/  FFMA R47, R48, R49, 1 ;  /* 0x3f800000302f7423 */ /* 0x000fc80000000031 */
[----:B------:R-:W1:Y:S01]  /*6370*/  MUFU.EX2 R27, R27 ;  /* 0x0000001b001b7308 */ /* 0x000e620000000800 */
[----:B--2---:R-:W-:-:S07]  /*6380*/  FFMA R51, R54, R29, 1 ;  /* 0x3f80000036337423 */ /* 0x004fce000000001d */
[----:B------:R-:W2:Y:S01]  /*6390*/  MUFU.EX2 R34, R31 ;  /* 0x0000001f00227308 */ /* 0x000ea20000000800 */
[----:B---3--:R-:W-:Y:S01]  /*63a0*/  FFMA R45, R45, R28, 1 ;  /* 0x3f8000002d2d7423 */ /* 0x008fe2000000001c */
[----:B-1----:R-:W-:Y:S01]  /*63b0*/  FFMA R52, R52, R27, 1 ;  /* 0x3f80000034347423 */ /* 0x002fe2000000001b */
[----:B--2---:R-:W-:Y:S01]  /*63c0*/  FFMA R54, R55, R34, 1 ;  /* 0x3f80000037367423 */ /* 0x004fe20000000022 */
[----:B------:R-:W-:Y:S06]  /*63d0*/  @P0 BRA `(.L_x_121) ;  /* 0x0000000000140947 */ /* 0x000fec0003800000 */
[----:B------:R-:W-:Y:S02]  /*63e0*/  MOV R3, R63 ;  /* 0x0000003f00037202 */ /* 0x000fe40000000f00 */
[----:B------:R-:W-:-:S07]  /*63f0*/  MOV R48, 0x6410 ;  /* 0x0000641000307802 */ /* 0x000fce0000000f00 */
[----:B------:R-:W-:Y:S05]  /*6400*/  CALL.REL.NOINC `($__internal_0_$__cuda_sm20_rcp_rn_f32_slowpath) ;  /* 0x0000004c00507944 */ /* 0x000fea0003c00000 */
[----:B------:R-:W-:Y:S01]  /*6410*/  IMAD.MOV.U32 R28, RZ, RZ, R0 ;  /* 0x000000ffff1c7224 */ /* 0x000fe200078e0000 */
[----:B------:R-:W-:Y:S06]  /*6420*/  BRA `(.L_x_122) ;  /* 0x0000000000107947 */ /* 0x000fec0003800000 */
.L_x_121:
[----:B------:R-:W1:Y:S02]  /*6430*/  MUFU.RCP R28, R63 ;  /* 0x0000003f001c7308 */ /* 0x000e640000001000 */
[----:B-1----:R-:W-:-:S04]  /*6440*/  FFMA R0, R63, R28, -1 ;  /* 0xbf8000003f007423 */ /* 0x002fc8000000001c */
[----:B------:R-:W-:-:S04]  /*6450*/  FADD.FTZ R3, -R0, -RZ ;  /* 0x800000ff00037221 */ /* 0x000fc80000010100 */
[----:B------:R-:W-:-:S07]  /*6460*/  FFMA R28, R28, R3, R28 ;  /* 0x000000031c1c7223 */ /* 0x000fce000000001c */
.L_x_122:
[----:B------:R-:W-:Y:S05]  /*6470*/  BSYNC B1 ;  /* 0x0000000000017941 */ /* 0x000fea0003800000 */
.L_x_120:
        /* <DEDUP_REMOVED lines=10> */
.L_x_124:
[----:B------:R-:W1:Y:S02]  /*6520*/  MUFU.RCP R32, R41 ;  /* 0x0000002900207308 */ /* 0x000e640000001000 */
[----:B-1----:R-:W-:-:S04]  /*6530*/  FFMA R0, R41, R32, -1 ;  /* 0xbf80000029007423 */ /* 0x002fc80000000020 */
[----:B------:R-:W-:-:S04]  /*6540*/  FADD.FTZ R3, -R0, -RZ ;  /* 0x800000ff00037221 */ /* 0x000fc80000010100 */
[----:B------:R-:W-:-:S07]  /*6550*/  FFMA R32, R32, R3, R32 ;  /* 0x0000000320207223 */ /* 0x000fce0000000020 */
.L_x_125:
[----:B------:R-:W-:Y:S05]  /*6560*/  BSYNC B1 ;  /* 0x0000000000017941 */ /* 0x000fea0003800000 */
.L_x_123:
        /* <DEDUP_REMOVED lines=10> */
.L_x_127:
[----:B------:R-:W1:Y:S02]  /*6610*/  MUFU.RCP R27, R50 ;  /* 0x00000032001b7308 */ /* 0x000e640000001000 */
[----:B-1----:R-:W-:-:S04]  /*6620*/  FFMA R0, R50, R27, -1 ;  /* 0xbf80000032007423 */ /* 0x002fc8000000001b */
[----:B------:R-:W-:-:S04]  /*6630*/  FADD.FTZ R0, -R0, -RZ ;  /* 0x800000ff00007221 */ /* 0x000fc80000010100 */
[----:B------:R-:W-:-:S07]  /*6640*/  FFMA R27, R27, R0, R27 ;  /* 0x000000001b1b7223 */ /* 0x000fce000000001b */
.L_x_128:
[----:B------:R-:W-:Y:S05]  /*6650*/  BSYNC B1 ;  /* 0x0000000000017941 */ /* 0x000fea0003800000 */
.L_x_126:
        /* <DEDUP_REMOVED lines=10> */
.L_x_130:
[----:B------:R-:W1:Y:S02]  /*6700*/  MUFU.RCP R29, R36 ;  /* 0x00000024001d7308 */ /* 0x000e640000001000 */
[----:B-1----:R-:W-:-:S04]  /*6710*/  FFMA R0, R36, R29, -1 ;  /* 0xbf80000024007423 */ /* 0x002fc8000000001d */
[----:B------:R-:W-:-:S04]  /*6720*/  FADD.FTZ R0, -R0, -RZ ;  /* 0x800000ff00007221 */ /* 0x000fc80000010100 */
[----:B------:R-:W-:-:S07]  /*6730*/  FFMA R29, R29, R0, R29 ;  /* 0x000000001d1d7223 */ /* 0x000fce000000001d */
.L_x_131:
[----:B------:R-:W-:Y:S05]  /*6740*/  BSYNC B1 ;  /* 0x0000000000017941 */ /* 0x000fea0003800000 */
.L_x_129:
        /* <DEDUP_REMOVED lines=10> */
.L_x_133:
[----:B------:R-:W1:Y:S02]  /*67f0*/  MUFU.RCP R34, R37 ;  /* 0x0000002500227308 */ /* 0x000e640000001000 */
[----:B-1----:R-:W-:-:S04]  /*6800*/  FFMA R0, R37, R34, -1 ;  /* 0xbf80000025007423 */ /* 0x002fc80000000022 */
[----:B------:R-:W-:-:S04]  /*6810*/  FADD.FTZ R3, -R0, -RZ ;  /* 0x800000ff00037221 */ /* 0x000fc80000010100 */
[----:B------:R-:W-:-:S07]  /*6820*/  FFMA R34, R34, R3, R34 ;  /* 0x0000000322227223 */ /* 0x000fce0000000022 */
.L_x_134:
[----:B------:R-:W-:Y:S05]  /*6830*/  BSYNC B1 ;  /* 0x0000000000017941 */ /* 0x000fea0003800000 */
.L_x_132:
        /* <DEDUP_REMOVED lines=10> */
.L_x_136:
[----:B------:R-:W1:Y:S02]  /*68e0*/  MUFU.RCP R33, R40 ;  /* 0x0000002800217308 */ /* 0x000e640000001000 */
[----:B-1----:R-:W-:-:S04]  /*68f0*/  FFMA R0, R40, R33, -1 ;  /* 0xbf80000028007423 */ /* 0x002fc80000000021 */
[----:B------:R-:W-:-:S04]  /*6900*/  FADD.FTZ R0, -R0, -RZ ;  /* 0x800000ff00007221 */ /* 0x000fc80000010100 */
[----:B------:R-:W-:-:S07]  /*6910*/  FFMA R33, R33, R0, R33 ;  /* 0x0000000021217223 */ /* 0x000fce0000000021 */
.L_x_137:
[----:B------:R-:W-:Y:S05]  /*6920*/  BSYNC B1 ;  /* 0x0000000000017941 */ /* 0x000fea0003800000 */
.L_x_135:
        /* <DEDUP_REMOVED lines=10> */
.L_x_139:
[----:B------:R-:W1:Y:S02]  /*69d0*/  MUFU.RCP R36, R39 ;  /* 0x0000002700247308 */ /* 0x000e640000001000 */
[----:B-1----:R-:W-:-:S04]  /*69e0*/  FFMA R0, R39, R36, -1 ;  /* 0xbf80000027007423 */ /* 0x002fc80000000024 */
[----:B------:R-:W-:-:S04]  /*69f0*/  FADD.FTZ R3, -R0, -RZ ;  /* 0x800000ff00037221 */ /* 0x000fc80000010100 */
[----:B------:R-:W-:-:S07]  /*6a00*/  FFMA R36, R36, R3, R36 ;  /* 0x0000000324247223 */ /* 0x000fce0000000024 */
.L_x_140:
[----:B------:R-:W-:Y:S05]  /*6a10*/  BSYNC B1 ;  /* 0x0000000000017941 */ /* 0x000fea0003800000 */
.L_x_138:
        /* <DEDUP_REMOVED lines=10> */
.L_x_142:
[----:B------:R-:W1:Y:S02]  /*6ac0*/  MUFU.RCP R35, R44 ;  /* 0x0000002c00237308 */ /* 0x000e640000001000 */
[----:B-1----:R-:W-:-:S04]  /*6ad0*/  FFMA R0, R44, R35, -1 ;  /* 0xbf8000002c007423 */ /* 0x002fc80000000023 */
[----:B------:R-:W-:-:S04]  /*6ae0*/  FADD.FTZ R0, -R0, -RZ ;  /* 0x800000ff00007221 */ /* 0x000fc80000010100 */
[----:B------:R-:W-:-:S07]  /*6af0*/  FFMA R35, R35, R0, R35 ;  /* 0x0000000023237223 */ /* 0x000fce0000000023 */
.L_x_143:
[----:B------:R-:W-:Y:S05]  /*6b00*/  BSYNC B1 ;  /* 0x0000000000017941 */ /* 0x000fea0003800000 */
.L_x_141:
        /* <DEDUP_REMOVED lines=10> */
.L_x_145:
[----:B------:R-:W1:Y:S02]  /*6bb0*/  MUFU.RCP R38, R43 ;  /* 0x0000002b00267308 */ /* 0x000e640000001000 */
[----:B-1----:R-:W-:-:S04]  /*6bc0*/  FFMA R0, R43, R38, -1 ;  /* 0xbf8000002b007423 */ /* 0x002fc80000000026 */
[----:B------:R-:W-:-:S04]  /*6bd0*/  FADD.FTZ R3, -R0, -RZ ;  /* 0x800000ff00037221 */ /* 0x000fc80000010100 */
[----:B------:R-:W-:-:S07]  /*6be0*/  FFMA R38, R38, R3, R38 ;  /* 0x0000000326267223 */ /* 0x000fce0000000026 */
.L_x_146:
[----:B------:R-:W-:Y:S05]  /*6bf0*/  BSYNC B1 ;  /* 0x0000000000017941 */ /* 0x000fea0003800000 */
.L_x_144:
        /* <DEDUP_REMOVED lines=10> */
.L_x_148:
[----:B------:R-:W1:Y:S02]  /*6ca0*/  MUFU.RCP R40, R45 ;  /* 0x0000002d00287308 */ /* 0x000e640000001000 */
[----:B-1----:R-:W-:-:S04]  /*6cb0*/  FFMA R0, R45, R40, -1 ;  /* 0xbf8000002d007423 */ /* 0x002fc80000000028 */
[----:B------:R-:W-:-:S04]  /*6cc0*/  FADD.FTZ R3, -R0, -RZ ;  /* 0x800000ff00037221 */ /* 0x000fc80000010100 */
[----:B------:R-:W-:-:S07]  /*6cd0*/  FFMA R40, R40, R3, R40 ;  /* 0x0000000328287223 */ /* 0x000fce0000000028 */
.L_x_149:
[----:B------:R-:W-:Y:S05]  /*6ce0*/  BSYNC B1 ;  /* 0x0000000000017941 */ /* 0x000fea0003800000 */
.L_x_147:
        /* <DEDUP_REMOVED lines=10> */
.L_x_151:
[----:B------:R-:W1:Y:S02]  /*6d90*/  MUFU.RCP R37, R42 ;  /* 0x0000002a00257308 */ /* 0x000e640000001000 */
[----:B-1----:R-:W-:-:S04]  /*6da0*/  FFMA R0, R42, R37, -1 ;  /* 0xbf8000002a007423 */ /* 0x002fc80000000025 */
[----:B------:R-:W-:-:S04]  /*6db0*/  FADD.FTZ R0, -R0, -RZ ;  /* 0x800000ff00007221 */ /* 0x000fc80000010100 */
[----:B------:R-:W-:-:S07]  /*6dc0*/  FFMA R37, R37, R0, R37 ;  /* 0x0000000025257223 */ /* 0x000fce0000000025 */
.L_x_152:
[----:B------:R-:W-:Y:S05]  /*6dd0*/  BSYNC B1 ;  /* 0x0000000000017941 */ /* 0x000fea0003800000 */
.L_x_150:
[----:B------:R-:W-:Y:S01]  /*6de0*/  IADD3 R0, R47, 0x1800000, RZ ;  /* 0x018000002f007810 */ /* 0x000fe20007ffe0ff */
[----:B------:R-:W-:Y:S03]  /*6df0*/  BSSY B1, `(.L_x_153) ;  /* 0x000000d000017945 */ /* 0x000fe60003800000 */
[----:B------:R-:W-:-:S04]  /*6e00*/  LOP3.LUT R0, R0, 0x7f800000, RZ, 0xc0, !PT ;  /* 0x7f80000000007812 */ /* 0x000fc800078ec0ff */
[----:B------:R-:W-:-:S13]  /*6e10*/  ISETP.GT.U32.AND P0, PT, R0, 0x1ffffff, PT ;  /* 0x01ffffff0000780c */ /* 0x000fda0003f04070 */
[----:B------:R-:W-:Y:S05]  /*6e20*/  @P0 BRA `(.L_x_154) ;  /* 0x0000000000140947 */ /* 0x000fea0003800000 */
[----:B------:R-:W-:Y:S01]  /*6e30*/  IMAD.MOV.U32 R3, RZ, RZ, R47 ;  /* 0x000000ffff037224 */ /* 0x000fe200078e002f */
[----:B------:R-:W-:-:S07]  /*6e40*/  MOV R48, 0x6e60 ;  /* 0x00006e6000307802 */ /* 0x000fce0000000f00 */
[----:B------:R-:W-:Y:S05]  /*6e50*/  CALL.REL.NOINC `($__internal_0_$__cuda_sm20_rcp_rn_f32_slowpath) ;  /* 0x0000004000bc7944 */ /* 0x000fea0003c00000 */
[----:B------:R-:W-:Y:S01]  /*6e60*/  MOV R42, R0 ;  /* 0x00000000002a7202 */ /* 0x000fe20000000f00 */
[----:B------:R-:W-:Y:S06]  /*6e70*/  BRA `(.L_x_155) ;  /* 0x0000000000107947 */ /* 0x000fec0003800000 */
.L_x_154:
[----:B------:R-:W1:Y:S02]  /*6e80*/  MUFU.RCP R42, R47 ;  /* 0x0000002f002a7308 */ /* 0x000e640000001000 */
[----:B-1----:R-:W-:-:S04]  /*6e90*/  FFMA R0, R47, R42, -1 ;  /* 0xbf8000002f007423 */ /* 0x002fc8000000002a */
[----:B------:R-:W-:-:S04]  /*6ea0*/  FADD.FTZ R3, -R0, -RZ ;  /* 0x800000ff00037221 */ /* 0x000fc80000010100 */
[----:B------:R-:W-:-:S07]  /*6eb0*/  FFMA R42, R42, R3, R42 ;  /* 0x000000032a2a7223 */ /* 0x000fce000000002a */
.L_x_155:
[----:B------:R-:W-:Y:S05]  /*6ec0*/  BSYNC B1 ;  /* 0x0000000000017941 */ /* 0x000fea0003800000 */
.L_x_153:
        /* <DEDUP_REMOVED lines=10> */
.L_x_157:
[----:B------:R-:W1:Y:S02]  /*6f70*/  MUFU.RCP R39, R66 ;  /* 0x0000004200277308 */ /* 0x000e640000001000 */
[----:B-1----:R-:W-:-:S04]  /*6f80*/  FFMA R0, R66, R39, -1 ;  /* 0xbf80000042007423 */ /* 0x002fc80000000027 */
[----:B------:R-:W-:-:S04]  /*6f90*/  FADD.FTZ R0, -R0, -RZ ;  /* 0x800000ff00007221 */ /* 0x000fc80000010100 */
[----:B------:R-:W-:-:S07]  /*6fa0*/  FFMA R39, R39, R0, R39 ;  /* 0x0000000027277223 */ /* 0x000fce0000000027 */
.L_x_158:
[----:B------:R-:W-:Y:S05]  /*6fb0*/  BSYNC B1 ;  /* 0x0000000000017941 */ /* 0x000fea0003800000 */
.L_x_156:
        /* <DEDUP_REMOVED lines=10> */
.L_x_160:
[----:B------:R-:W1:Y:S02]  /*7060*/  MUFU.RCP R41, R52 ;  /* 0x0000003400297308 */ /* 0x000e640000001000 */
[----:B-1----:R-:W-:-:S04]  /*7070*/  FFMA R0, R52, R41, -1 ;  /* 0xbf80000034007423 */ /* 0x002fc80000000029 */
[----:B------:R-:W-:-:S04]  /*7080*/  FADD.FTZ R0, -R0, -RZ ;  /* 0x800000ff00007221 */ /* 0x000fc80000010100 */
[----:B------:R-:W-:-:S07]  /*7090*/  FFMA R41, R41, R0, R41 ;  /* 0x0000000029297223 */ /* 0x000fce0000000029 */
.L_x_161:
[----:B------:R-:W-:Y:S05]  /*70a0*/  BSYNC B1 ;  /* 0x0000000000017941 */ /* 0x000fea0003800000 */
.L_x_159:
        /* <DEDUP_REMOVED lines=10> */
.L_x_163:
[----:B------:R-:W1:Y:S02]  /*7150*/  MUFU.RCP R44, R51 ;  /* 0x00000033002c7308 */ /* 0x000e640000001000 */
[----:B-1----:R-:W-:-:S04]  /*7160*/  FFMA R0, R51, R44, -1 ;  /* 0xbf80000033007423 */ /* 0x002fc8000000002c */
[----:B------:R-:W-:-:S04]  /*7170*/  FADD.FTZ R3, -R0, -RZ ;  /* 0x800000ff00037221 */ /* 0x000fc80000010100 */
[----:B------:R-:W-:-:S07]  /*7180*/  FFMA R44, R44, R3, R44 ;  /* 0x000000032c2c7223 */ /* 0x000fce000000002c */
.L_x_164:
[----:B------:R-:W-:Y:S05]  /*7190*/  BSYNC B1 ;  /* 0x0000000000017941 */ /* 0x000fea0003800000 */
.L_x_162:
        /* <DEDUP_REMOVED lines=10> */
.L_x_166:
[----:B------:R-:W1:Y:S02]  /*7240*/  MUFU.RCP R3, R54 ;  /* 0x0000003600037308 */ /* 0x000e640000001000 */
[----:B-1----:R-:W-:-:S04]  /*7250*/  FFMA R0, R54, R3, -1 ;  /* 0xbf80000036007423 */ /* 0x002fc80000000003 */
[----:B------:R-:W-:-:S04]  /*7260*/  FADD.FTZ R0, -R0, -RZ ;  /* 0x800000ff00007221 */ /* 0x000fc80000010100 */
[----:B------:R-:W-:-:S07]  /*7270*/  FFMA R3, R3, R0, R3 ;  /* 0x0000000003037223 */ /* 0x000fce0000000003 */
.L_x_167:
[----:B------:R-:W-:Y:S05]  /*7280*/  BSYNC B1 ;  /* 0x0000000000017941 */ /* 0x000fea0003800000 */
.L_x_165:
        /* <DEDUP_REMOVED lines=16> */
[----:B------:R-:W-:-:S02]  /*7390*/  F2FP.SATFINITE.E4M3.F32.PACK_AB_MERGE_C R28, R9, R28, RZ ;  /* 0x0000001c091c723e */ /* 0x000fc400048070ff */
[----:B------:R-:W-:Y:S02]  /*73a0*/  F2FP.SATFINITE.E4M3.F32.PACK_AB_MERGE_C R10, R10, R27, RZ ;  /* 0x0000001b0a0a723e */ /* 0x000fe400048070ff */
[----:B------:R-:W-:Y:S02]  /*73b0*/  F2FP.SATFINITE.E4M3.F32.PACK_AB_MERGE_C R34, R33, R34, RZ ;  /* 0x000000222122723e */ /* 0x000fe400048070ff */
[----:B------:R-:W-:Y:S02]  /*73c0*/  F2FP.SATFINITE.E4M3.F32.PACK_AB_MERGE_C R36, R35, R36, RZ ;  /* 0x000000242324723e */ /* 0x000fe400048070ff */
[----:B------:R-:W-:Y:S02]  /*73d0*/  F2FP.SATFINITE.E4M3.F32.PACK_AB_MERGE_C R15, R15, R38, RZ ;  /* 0x000000260f0f723e */ /* 0x000fe400048070ff */
[----:B------:R-:W-:Y:S02]  /*73e0*/  F2FP.SATFINITE.E4M3.F32.PACK_AB_MERGE_C R37, R42, R37, RZ ;  /* 0x000000252a25723e */ /* 0x000fe400048070ff */
[----:B------:R-:W-:-:S02]  /*73f0*/  F2FP.SATFINITE.E4M3.F32.PACK_AB_MERGE_C R39, R4, R39, RZ ;  /* 0x000000270427723e */ /* 0x000fc400048070ff */
[----:B------:R-:W-:Y:S01]  /*7400*/  F2FP.SATFINITE.E4M3.F32.PACK_AB_MERGE_C R3, R3, R44, RZ ;  /* 0x0000002c0303723e */ /* 0x000fe200048070ff */
[----:B------:R-:W-:Y:S06]  /*7410*/  @P5 BRA `(.L_x_168) ;  /* 0x0000000000045947 */ /* 0x000fec0003800000 */
[----:B------:R-:W-:-:S04]  /*7420*/  DEPBAR.LE SB0, 0x1 ;  /* 0x000080400000791a */ /* 0x000fc80000000000 */
.L_x_168:
[----:B------:R-:W-:Y:S05]  /*7430*/  WARPSYNC.ALL ;  /* 0x0000000000007948 */ /* 0x000fea0003800000 */
[----:B------:R-:W-:Y:S01]  /*7440*/  BAR.SYNC.DEFER_BLOCKING 0x1, 0x100 ;  /* 0x0044000000007b1d */ /* 0x000fe20000010000 */
[----:B------:R-:W-:-:S05]  /*7450*/  IADD3 R16, P0, R16, UR36, RZ ;  /* 0x0000002410107c10 */ /* 0x000fca000ff1e0ff */
        /* <DEDUP_REMOVED lines=19> */
[----:B------:R-:W-:Y:S02]  /*7590*/  UIADD3 UR4, UR49, 0x3200, URZ ;  /* 0x0000320031047890 */ /* 0x000fe4000fffe03f */
[----:B------:R-:W-:Y:S01]  /*75a0*/  UIADD3.X UR9, URZ, UR41, URZ, UP0, !UPT ;  /* 0x000000293f097290 */ /* 0x000fe200087fe43f */
[----:B------:R-:W-:Y:S01]  /*75b0*/  UMOV UR6, UR46 ;  /* 0x0000002e00067c82 */ /* 0x000fe20008000000 */
[----:B------:R-:W-:-:S07]  /*75c0*/  UMOV UR7, UR47 ;  /* 0x0000002f00077c82 */ /* 0x000fce0008000000 */
[----:B------:R1:W-:Y:S02]  /*75d0*/  UTMASTG.3D [UR4], [UR8] ;  /* 0x00000004080073b5 */ /* 0x0003e40008010000 */
[----:B-1----:R0:W-:Y:S02]  /*75e0*/  UTMACMDFLUSH ;  /* 0x00000000000079b7 */ /* 0x0021e40000000000 */
.L_x_170:
[----:B------:R-:W-:Y:S05]  /*75f0*/  BSYNC B0 ;  /* 0x0000000000007941 */ /* 0x000fea0003800000 */
.L_x_169:
[----:B------:R-:W-:Y:S01]  /*7600*/  ULDC.64 UR4, c[0x0][0x8f8] ;  /* 0x00023e0000047ab9 */ /* 0x000fe20000000a00 */
[----:B------:R-:W-:Y:S01]  /*7610*/  IADD3.X R17, R17, UR42, RZ, P0, !PT ;  /* 0x0000002a11117c10 */ /* 0x000fe200087fe4ff */
[----:B------:R-:W-:Y:S01]  /*7620*/  UMOV UR47, 0xffffffff ;  /* 0xffffffff002f7882 */ /* 0x000fe20000000000 */
[----:B------:R-:W-:Y:S01]  /*7630*/  ISETP.GE.U32.AND P0, PT, R16, UR4, PT ;  /* 0x0000000410007c0c */ /* 0x000fe2000bf06070 */
[----:B------:R-:W-:Y:S01]  /*7640*/  IMAD.MOV.U32 R3, RZ, RZ, -0x1 ;  /* 0xffffffffff037424 */ /* 0x000fe200078e00ff */
[----:B------:R-:W-:Y:S02]  /*7650*/  PRMT R0, RZ, 0x7610, R0 ;  /* 0x00007610ff007816 */ /* 0x000fe40000000000 */
[----:B------:R-:W-:Y:S02]  /*7660*/  ISETP.GE.U32.AND.EX P0, PT, R17, UR5, PT, P0 ;  /* 0x0000000511007c0c */ /* 0x000fe4000bf06100 */
[----:B------:R-:W-:-:S11]  /*7670*/  MOV R8, 0xffffffff ;  /* 0xffffffff00087802 */ /* 0x000fd60000000f00 */
[----:B------:R-:W-:Y:S05]  /*7680*/  @P0 BRA `(.L_x_171) ;  /* 0x0000000400680947 */ /* 0x000fea0003800000 */
[----:B------:R-:W1:Y:S01]  /*7690*/  S2R R12, SR_CTAID.X ;  /* 0x00000000000c7919 */ /* 0x000e620000002500 */
[----:B------:R-:W2:Y:S01]  /*76a0*/  LDC.64 R10, c[0x0][0x8d0] ;  /* 0x00023400ff0a7b82 */ /* 0x000ea20000000a00 */
[----:B------:R-:W-:Y:S01]  /*76b0*/  ULDC UR4, c[0x0][0x150] ;  /* 0x0000540000047ab9 */ /* 0x000fe20000000800 */
[----:B------:R-:W-:Y:S01]  /*76c0*/  IMAD.MOV.U32 R8, RZ, RZ, R16 ;  /* 0x000000ffff087224 */ /* 0x000fe200078e0010 */
[----:B------:R-:W3:Y:S01]  /*76d0*/  S2R R26, SR_CTAID.Y ;  /* 0x00000000001a7919 */ /* 0x000ee20000002600 */
[----:B------:R-:W-:-:S04]  /*76e0*/  MOV R9, R17 ;  /* 0x0000001100097202 */ /* 0x000fc80000000f00 */
[----:B------:R-:W4:Y:S08]  /*76f0*/  LDC R25, c[0x0][0x144] ;  /* 0x00005100ff197b82 */ /* 0x000f300000000800 */
[----:B------:R-:W3:Y:S08]  /*7700*/  LDC R0, c[0x0][0x8d8] ;  /* 0x00023600ff007b82 */ /* 0x000ef00000000800 */
[----:B------:R-:W3:Y:S01]  /*7710*/  LDC.64 R20, c[0x0][0x8c8] ;  /* 0x00023200ff147b82 */ /* 0x000ee20000000a00 */
[----:B--2---:R-:W-:-:S04]  /*7720*/  ISETP.NE.U32.AND P0, PT, R10, RZ, PT ;  /* 0x000000ff0a00720c */ /* 0x004fc80003f05070 */
[----:B------:R-:W-:Y:S02]  /*7730*/  ISETP.NE.AND.EX P0, PT, R11, RZ, PT, P0 ;  /* 0x000000ff0b00720c */ /* 0x000fe40003f05300 */
[----:B-1----:R-:W-:-:S05]  /*7740*/  I2FP.F32.U32 R3, R12 ;  /* 0x0000000c00037245 */ /* 0x002fca0000201000 */
[----:B------:R-:W-:-:S04]  /*7750*/  FMUL R3, R3, UR4 ;  /* 0x0000000403037c20 */ /* 0x000fc80008400000 */
[----:B------:R1:W2:Y:S02]  /*7760*/  F2I.U32.TRUNC.NTZ R24, R3 ;  /* 0x0000000300187305 */ /* 0x0002a4000020f000 */
[----:B----4-:R-:W-:Y:S05]  /*7770*/  @!P0 BRA `(.L_x_172) ;  /* 0x0000000000288947 */ /* 0x010fea0003800000 */
[----:B-1----:R-:W1:Y:S02]  /*7780*/  LDC R3, c[0x0][0x8dc] ;  /* 0x00023700ff037b82 */ /* 0x002e640000000800 */
[----:B-1----:R-:W-:-:S05]  /*7790*/  IADD3 R3, P0, R16, R3, RZ ;  /* 0x0000000310037210 */ /* 0x002fca0007f1e0ff */
        /* <DEDUP_REMOVED lines=8> */
.L_x_172:
[----:B------:R-:W4:Y:S01]  /*7820*/  LDC.64 R14, c[0x0][0x8e8] ;  /* 0x00023a00ff0e7b82 */ /* 0x000f220000000a00 */
[-CC-:B---3--:R-:W-:Y:S01]  /*7830*/  SHF.R.U64 R32, R8, R0.reuse, R9.reuse ;  /* 0x0000000008207219 */ /* 0x188fe20000001209 */
[----:B--2---:R-:W-:Y:S01]  /*7840*/  IMAD.MOV R24, RZ, RZ, -R24 ;  /* 0x000000ffff187224 */ /* 0x004fe200078e0a18 */
[----:B------:R-:W-:Y:S01]  /*7850*/  SHF.R.U32.HI R0, RZ, R0, R9 ;  /* 0x00000000ff007219 */ /* 0x000fe20000011609 */
[----:B------:R-:W-:Y:S01]  /*7860*/  ULDC UR4, c[0x0][0x154] ;  /* 0x0000550000047ab9 */ /* 0x000fe20000000800 */
[----:B-1----:R-:W-:Y:S01]  /*7870*/  IADD3 R3, P0, RZ, -R32, RZ ;  /* 0x80000020ff037210 */ /* 0x002fe20007f1e0ff */
[----:B------:R-:W-:Y:S01]  /*7880*/  IMAD R28, R25, R24, R12 ;  /* 0x00000018191c7224 */ /* 0x000fe200078e020c */
[----:B------:R-:W-:Y:S01]  /*7890*/  MOV R7, 0x1 ;  /* 0x0000000100077802 */ /* 0x000fe20000000f00 */
[----:B------:R-:W1:Y:S01]  /*78a0*/  LDC R6, c[0x0][0x8c0] ;  /* 0x00023000ff067b82 */ /* 0x000e620000000800 */
[----:B------:R-:W-:-:S05]  /*78b0*/  IADD3.X R5, RZ, ~R0, RZ, P0, !PT ;  /* 0x80000000ff057210 */ /* 0x000fca00007fe4ff */
[-C--:B------:R-:W-:Y:S02]  /*78c0*/  IMAD R0, R5, R20.reuse, RZ ;  /* 0x0000001405007224 */ /* 0x080fe400078e02ff */
[----:B------:R-:W2:Y:S01]  /*78d0*/  LDC R8, c[0x0][0x8b0] ;  /* 0x00022c00ff087b82 */ /* 0x000ea20000000800 */
[----:B------:R-:W-:-:S04]  /*78e0*/  IMAD.WIDE.U32 R4, R3, R20, R16 ;  /* 0x0000001403047225 */ /* 0x000fc800078e0010 */
[----:B------:R-:W-:Y:S01]  /*78f0*/  IMAD R3, R3, R21, R0 ;  /* 0x0000001503037224 */ /* 0x000fe200078e0200 */
[----:B------:R-:W-:Y:S02]  /*7900*/  I2FP.F32.U32 R0, R26 ;  /* 0x0000001a00007245 */ /* 0x000fe40000201000 */
[----:B------:R-:W3:Y:S01]  /*7910*/  LDC R30, c[0x0][0x900] ;  /* 0x00024000ff1e7b82 */ /* 0x000ee20000000800 */
[----:B----4-:R-:W-:Y:S02]  /*7920*/  ISETP.NE.U32.AND P0, PT, R14, RZ, PT ;  /* 0x000000ff0e00720c */ /* 0x010fe40003f05070 */
[----:B------:R-:W-:Y:S01]  /*7930*/  IADD3 R3, R5, R3, RZ ;  /* 0x0000000305037210 */ /* 0x000fe20007ffe0ff */
[----:B------:R-:W-:Y:S01]  /*7940*/  FMUL R0, R0, UR4 ;  /* 0x0000000400007c20 */ /* 0x000fe20008400000 */
[----:B------:R-:W-:Y:S01]  /*7950*/  ISETP.NE.AND.EX P0, PT, R15, RZ, PT, P0 ;  /* 0x000000ff0f00720c */ /* 0x000fe20003f05300 */
[----:B------:R-:W-:Y:S02]  /*7960*/  IMAD.MOV.U32 R5, RZ, RZ, -0x1 ;  /* 0xffffffffff057424 */ /* 0x000fe400078e00ff */
[----:B------:R-:W4:Y:S01]  /*7970*/  LDC R21, c[0x0][0x148] ;  /* 0x00005200ff157b82 */ /* 0x000f220000000800 */
[-CC-:B-1----:R-:W-:Y:S01]  /*7980*/  SHF.R.U64 R12, R4, R6.reuse, R3.reuse ;  /* 0x00000006040c7219 */ /* 0x182fe20000001203 */
[----:B------:R1:W1:Y:S01]  /*7990*/  F2I.U32.TRUNC.NTZ R20, R0 ;  /* 0x0000000000147305 */ /* 0x000262000020f000 */
[----:B------:R-:W-:-:S05]  /*79a0*/  SHF.R.U32.HI R3, RZ, R6, R3 ;  /* 0x00000006ff037219 */ /* 0x000fca0000011603 */
[----:B------:R-:W1:Y:S01]  /*79b0*/  LDC R24, c[0x0][0x8a8] ;  /* 0x00022a00ff187b82 */ /* 0x000e620000000800 */
[-CC-:B--2---:R-:W-:Y:S02]  /*79c0*/  SHF.R.U64 R10, R12, R8.reuse, R3.reuse ;  /* 0x000000080c0a7219 */ /* 0x184fe40000001203 */
[----:B------:R-:W-:-:S05]  /*79d0*/  SHF.R.U32.HI R3, RZ, R8, R3 ;  /* 0x00000008ff037219 */ /* 0x000fca0000011603 */
[----:B------:R-:W2:Y:S01]  /*79e0*/  LDC R27, c[0x0][0x8f0] ;  /* 0x00023c00ff1b7b82 */ /* 0x000ea20000000800 */
[-C--:B---3--:R-:W-:Y:S02]  /*79f0*/  SHF.L.U32 R4, R5, R30.reuse, RZ ;  /* 0x0000001e05047219 */ /* 0x088fe400000006ff */
[-CC-:B------:R-:W-:Y:S02]  /*7a00*/  SHF.R.U64 R13, R10, R30.reuse, R3.reuse ;  /* 0x0000001e0a0d7219 */ /* 0x180fe40000001203 */
[----:B------:R-:W-:Y:S02]  /*7a10*/  SHF.R.U32.HI R5, RZ, R30, R3 ;  /* 0x0000001eff057219 */ /* 0x000fe40000011603 */
[----:B------:R-:W-:Y:S01]  /*7a20*/  LOP3.LUT R25, RZ, R4, RZ, 0x33, !PT ;  /* 0x00000004ff197212 */ /* 0x000fe200078e33ff */
[----:B------:R-:W3:Y:S01]  /*7a30*/  LDC R29, c[0x0][0x8e0] ;  /* 0x00023800ff1d7b82 */ /* 0x000ee20000000800 */
[----:B------:R-:W-:Y:S01]  /*7a40*/  SHF.L.U32 R30, R7, R30, RZ ;  /* 0x0000001e071e7219 */ /* 0x000fe200000006ff */
[----:B------:R-:W-:-:S06]  /*7a50*/  IMAD.MOV.U32 R4, RZ, RZ, R13 ;  /* 0x000000ffff047224 */ /* 0x000fcc00078e000d */
[----:B------:R-:W1:Y:S01]  /*7a60*/  LDC R31, c[0x0][0x8b8] ;  /* 0x00022e00ff1f7b82 */ /* 0x000e620000000800 */
[----:B------:R-:W-:Y:S05]  /*7a70*/  @!P0 BRA `(.L_x_173) ;  /* 0x0000000000288947 */ /* 0x000fea0003800000 */
[----:B-1----:R-:W1:Y:S02]  /*7a80*/  LDC R0, c[0x0][0x8f4] ;  /* 0x00023d00ff007b82 */ /* 0x002e640000000800 */
[----:B-1----:R-:W-:-:S04]  /*7a90*/  IADD3 R3, P0, R13, R0, RZ ;  /* 0x000000000d037210 */ /* 0x002fc80007f1e0ff */
[----:B------:R-:W-:-:S05]  /*7aa0*/  IADD3.X R11, RZ, R5, RZ, P0, !PT ;  /* 0x00000005ff0b7210 */ /* 0x000fca00007fe4ff */
[----:B------:R-:W-:-:S04]  /*7ab0*/  IMAD.WIDE.U32 R4, R11, R14, RZ ;  /* 0x0000000e0b047225 */ /* 0x000fc800078e00ff */
[----:B------:R-:W-:-:S04]  /*7ac0*/  IMAD.WIDE.U32 R6, P0, R3, R15, R4 ;  /* 0x0000000f03067225 */ /* 0x000fc80007800004 */
[----:B------:R-:W-:Y:S01]  /*7ad0*/  IMAD.WIDE.U32 R4, R3, R14, RZ ;  /* 0x0000000e03047225 */ /* 0x000fe200078e00ff */
[----:B------:R-:W-:-:S03]  /*7ae0*/  MOV R8, R7 ;  /* 0x0000000700087202 */ /* 0x000fc60000000f00 */
[----:B------:R-:W-:Y:S01]  /*7af0*/  IMAD.X R9, RZ, RZ, RZ, P0 ;  /* 0x000000ffff097224 */ /* 0x000fe200000e06ff */
[----:B------:R-:W-:-:S05]  /*7b00*/  IADD3 RZ, P0, R5, R6, RZ ;  /* 0x0000000605ff7210 */ /* 0x000fca0007f1e0ff */
[----:B------:R-:W-:-:S08]  /*7b10*/  IMAD.WIDE.U32.X R4, R11, R15, R8, P0 ;  /* 0x0000000f0b047225 */ /* 0x000fd000000e0408 */
.L_x_173:
[----:B------:R-:W-:Y:S01]  /*7b20*/  ISETP.NE.AND P0, PT, R2, 0x1, PT ;  /* 0x000000010200780c */ /* 0x000fe20003f05270 */
[----:B-1----:R-:W-:Y:S01]  /*7b30*/  IMAD.MOV R20, RZ, RZ, -R20 ;  /* 0x000000ffff147224 */ /* 0x002fe200078e0a14 */
[----:B--2---:R-:W-:Y:S02]  /*7b40*/  SHF.R.U64 R0, R4, R27, R5 ;  /* 0x0000001b04007219 */ /* 0x004fe40000001205 */
[----:B------:R-:W-:Y:S02]  /*7b50*/  LOP3.LUT R3, R10, R25, RZ, 0xc0, !PT ;  /* 0x000000190a037212 */ /* 0x000fe400078ec0ff */
[----:B------:R-:W-:Y:S01]  /*7b60*/  IADD3 R5, R24, -0x1, RZ ;  /* 0xffffffff18057810 */ /* 0x000fe20007ffe0ff */
[----:B------:R-:W-:Y:S01]  /*7b70*/  IMAD.MOV R4, RZ, RZ, -R0 ;  /* 0x000000ffff047224 */ /* 0x000fe200078e0a00 */
[----:B------:R-:W-:Y:S01]  /*7b80*/  R2UR UR47, R32 ;  /* 0x00000000202f72ca */ /* 0x000fe200000e0000 */
[----:B------:R-:W-:Y:S01]  /*7b90*/  IMAD R3, R30, R0, R3 ;  /* 0x000000001e037224 */ /* 0x000fe200078e0203 */
[----:B------:R-:W-:Y:S01]  /*7ba0*/  LOP3.LUT R5, R12, R5, RZ, 0xc0, !PT ;  /* 0x000000050c057212 */ /* 0x000fe200078ec0ff */
[----:B---3--:R-:W-:Y:S01]  /*7bb0*/  IMAD R0, R4, R29, R13 ;  /* 0x0000001d04007224 */ /* 0x008fe200078e020d */
[----:B------:R-:W-:Y:S01]  /*7bc0*/  MOV R4, 0x1 ;  /* 0x0000000100047802 */ /* 0x000fe20000000f00 */
[----:B----4-:R-:W-:-:S02]  /*7bd0*/  @P0 IMAD R28, R21, R20, R26 ;  /* 0x00000014151c0224 */ /* 0x010fc400078e021a */
[----:B------:R-:W-:Y:S02]  /*7be0*/  IMAD R0, R0, R24, R5 ;  /* 0x0000001800007224 */ /* 0x000fe400078e0205 */
[----:B------:R-:W-:-:S05]  /*7bf0*/  IMAD R3, R3, R31, R28 ;  /* 0x0000001f03037224 */ /* 0x000fca00078e021c */
[----:B------:R-:W-:Y:S02]  /*7c00*/  SEL R8, R0, R3, !P0 ;  /* 0x0000000300087207 */ /* 0x000fe40004000000 */
[----:B------:R-:W-:Y:S02]  /*7c10*/  SEL R3, R3, R0, !P0 ;  /* 0x0000000003037207 */ /* 0x000fe40004000000 */
[----:B------:R-:W-:-:S07]  /*7c20*/  PRMT R0, R4, 0x7610, R0 ;  /* 0x0000761004007816 */ /* 0x000fce0000000000 */
.L_x_171:
[----:B------:R-:W-:Y:S01]  /*7c30*/  LOP3.LUT P0, RZ, R0, 0xff, RZ, 0xc0, !PT ;  /* 0x000000ff00ff7812 */ /* 0x000fe2000780c0ff */
[----:B------:R-:W-:-:S04]  /*7c40*/  UIMAD.WIDE.U32 UR4, UR51, -0xf0f0f0f, URZ ;  /* 0xf0f0f0f1330478a5 */ /* 0x000fc8000f8e003f */
[----:B------:R-:W-:-:S04]  /*7c50*/  USHF.R.U32.HI UR4, URZ, 0x4, UR5 ;  /* 0x000000043f047899 */ /* 0x000fc80008011605 */
[----:B------:R-:W-:-:S04]  /*7c60*/  UIMAD UR4, UR4, -0x11, UR51 ;  /* 0xffffffef040478a4 */ /* 0x000fc8000f8e0233 */
[----:B------:R-:W-:Y:S08]  /*7c70*/  @P0 BRA `(.L_x_174) ;  /* 0xffffff9c00180947 */ /* 0x000ff0000383ffff */
[----:B------:R-:W-:-:S04]  /*7c80*/  DEPBAR.LE SB0, 0x0 ;  /* 0x000080000000791a */ /* 0x000fc80000000000 */
[----:B------:R-:W-:Y:S05]  /*7c90*/  EXIT ;  /* 0x000000000000794d */ /* 0x000fea0003800000 */
.L_x_13:
[----:B------:R-:W-:Y:S01]  /*7ca0*/  ULDC.64 UR4, c[0x0][0x8f8] ;  /* 0x00023e0000047ab9 */ /* 0x000fe20000000a00 */
[----:B------:R-:W-:Y:S01]  /*7cb0*/  PRMT R12, RZ, 0x7610, R12 ;  /* 0x00007610ff0c7816 */ /* 0x000fe2000000000c */
[----:B------:R-:W-:Y:S01]  /*7cc0*/  IMAD.MOV.U32 R20, RZ, RZ, -0x1 ;  /* 0xffffffffff147424 */ /* 0x000fe200078e00ff */
[----:B------:R-:W-:Y:S01]  /*7cd0*/  ISETP.GE.U32.AND P1, PT, R16, UR4, PT ;  /* 0x0000000410007c0c */ /* 0x000fe2000bf26070 */
[----:B------:R-:W-:Y:S01]  /*7ce0*/  IMAD.MOV.U32 R6, RZ, RZ, -0x1 ;  /* 0xffffffffff067424 */ /* 0x000fe200078e00ff */
[----:B------:R-:W-:Y:S02]  /*7cf0*/  MOV R7, 0xffffffff ;  /* 0xffffffff00077802 */ /* 0x000fe40000000f00 */
[----:B------:R-:W-:-:S13]  /*7d00*/  ISETP.GE.U32.AND.EX P1, PT, R17, UR5, PT, P1 ;  /* 0x0000000511007c0c */ /* 0x000fda000bf26110 */
[----:B------:R-:W-:Y:S05]  /*7d10*/  @P1 BRA `(.L_x_175) ;  /* 0x0000000400281947 */ /* 0x000fea0003800000 */
[----:B------:R-:W2:Y:S01]  /*7d20*/  LDC.64 R20, c[0x0][0x8d0] ;  /* 0x00023400ff147b82 */ /* 0x000ea20000000a00 */
[----:B------:R-:W-:Y:S01]  /*7d30*/  MOV R14, R16 ;  /* 0x00000010000e7202 */ /* 0x000fe20000000f00 */
[----:B------:R-:W-:-:S06]  /*7d40*/  IMAD.MOV.U32 R15, RZ, RZ, R17 ;  /* 0x000000ffff0f7224 */ /* 0x000fcc00078e0011 */
[----:B------:R-:W3:Y:S08]  /*7d50*/  LDC R26, c[0x0][0x8d8] ;  /* 0x00023600ff1a7b82 */ /* 0x000ef00000000800 */
[----:B------:R-:W4:Y:S01]  /*7d60*/  LDC.64 R28, c[0x0][0x8c8] ;  /* 0x00023200ff1c7b82 */ /* 0x000f220000000a00 */
[----:B--2---:R-:W-:-:S04]  /*7d70*/  ISETP.NE.U32.AND P1, PT, R20, RZ, PT ;  /* 0x000000ff1400720c */ /* 0x004fc80003f25070 */
[----:B------:R-:W-:-:S13]  /*7d80*/  ISETP.NE.AND.EX P1, PT, R21, RZ, PT, P1 ;  /* 0x000000ff1500720c */ /* 0x000fda0003f25310 */
[----:B---34-:R-:W-:Y:S05]  /*7d90*/  @!P1 BRA `(.L_x_176) ;  /* 0x0000000000289947 */ /* 0x018fea0003800000 */
[----:B------:R-:W2:Y:S02]  /*7da0*/  LDC R7, c[0x0][0x8dc] ;  /* 0x00023700ff077b82 */ /* 0x000ea40000000800 */
[----:B--2---:R-:W-:-:S04]  /*7db0*/  IADD3 R15, P1, R16, R7, RZ ;  /* 0x00000007100f7210 */ /* 0x004fc80007f3e0ff */
        /* <DEDUP_REMOVED lines=8> */
.L_x_176:
[----:B------:R-:W2:Y:S01]  /*7e40*/  LDC.64 R30, c[0x0][0x8e8] ;  /* 0x00023a00ff1e7b82 */ /* 0x000ea20000000a00 */
[-CC-:B------:R-:W-:Y:S02]  /*7e50*/  SHF.R.U64 R22, R14, R26.reuse, R15.reuse ;  /* 0x0000001a0e167219 */ /* 0x180fe4000000120f */
[----:B------:R-:W-:Y:S02]  /*7e60*/  SHF.R.U32.HI R6, RZ, R26, R15 ;  /* 0x0000001aff067219 */ /* 0x000fe4000001160f */
[----:B------:R-:W-:Y:S02]  /*7e70*/  IADD3 R13, P1, RZ, -R22, RZ ;  /* 0x80000016ff0d7210 */ /* 0x000fe40007f3e0ff */
[----:B------:R-:W-:Y:S01]  /*7e80*/  MOV R32, 0x1 ;  /* 0x0000000100207802 */ /* 0x000fe20000000f00 */
[----:B------:R-:W3:Y:S02]  /*7e90*/  LDC R14, c[0x0][0x8c0] ;  /* 0x00023000ff0e7b82 */ /* 0x000ee40000000800 */
[----:B------:R-:W-:-:S04]  /*7ea0*/  IMAD.X R7, RZ, RZ, ~R6, P1 ;  /* 0x000000ffff077224 */ /* 0x000fc800008e0e06 */
[-C--:B------:R-:W-:Y:S02]  /*7eb0*/  IMAD R12, R7, R28.reuse, RZ ;  /* 0x0000001c070c7224 */ /* 0x080fe400078e02ff */
[----:B------:R-:W4:Y:S01]  /*7ec0*/  LDC R26, c[0x0][0x8b0] ;  /* 0x00022c00ff1a7b82 */ /* 0x000f220000000800 */
[----:B------:R-:W-:-:S04]  /*7ed0*/  IMAD.WIDE.U32 R6, R13, R28, R16 ;  /* 0x0000001c0d067225 */ /* 0x000fc800078e0010 */
[----:B------:R-:W-:Y:S02]  /*7ee0*/  IMAD R13, R13, R29, R12 ;  /* 0x0000001d0d0d7224 */ /* 0x000fe400078e020c */
[----:B------:R-:W-:Y:S01]  /*7ef0*/  IMAD.MOV.U32 R12, RZ, RZ, -0x1 ;  /* 0xffffffffff0c7424 */ /* 0x000fe200078e00ff */
[----:B------:R-:W5:Y:S01]  /*7f00*/  LDC R27, c[0x0][0x900] ;  /* 0x00024000ff1b7b82 */ /* 0x000f620000000800 */
[----:B--2---:R-:W-:Y:S02]  /*7f10*/  ISETP.NE.U32.AND P1, PT, R30, RZ, PT ;  /* 0x000000ff1e00720c */ /* 0x004fe40003f25070 */
[----:B------:R-:W-:Y:S02]  /*7f20*/  IADD3 R7, R7, R13, RZ ;  /* 0x0000000d07077210 */ /* 0x000fe40007ffe0ff */
[----:B------:R-:W-:-:S03]  /*7f30*/  ISETP.NE.AND.EX P1, PT, R31, RZ, PT, P1 ;  /* 0x000000ff1f00720c */ /* 0x000fc60003f25310 */
[----:B------:R-:W2:Y:S01]  /*7f40*/  LDC R25, c[0x0][0x8a8] ;  /* 0x00022a00ff197b82 */ /* 0x000ea20000000800 */
[-CC-:B---3--:R-:W-:Y:S02]  /*7f50*/  SHF.R.U64 R20, R6, R14.reuse, R7.reuse ;  /* 0x0000000e06147219 */ /* 0x188fe40000001207 */
[----:B------:R-:W-:-:S05]  /*7f60*/  SHF.R.U32.HI R7, RZ, R14, R7 ;  /* 0x0000000eff077219 */ /* 0x000fca0000011607 */
[----:B------:R-:W3:Y:S01]  /*7f70*/  LDC R28, c[0x0][0x8f0] ;  /* 0x00023c00ff1c7b82 */ /* 0x000ee20000000800 */
[-CC-:B----4-:R-:W-:Y:S02]  /*7f80*/  SHF.R.U64 R23, R20, R26.reuse, R7.reuse ;  /* 0x0000001a14177219 */ /* 0x190fe40000001207 */
[----:B------:R-:W-:-:S05]  /*7f90*/  SHF.R.U32.HI R6, RZ, R26, R7 ;  /* 0x0000001aff067219 */ /* 0x000fca0000011607 */
[----:B------:R-:W4:Y:S01]  /*7fa0*/  LDC R29, c[0x0][0x8e0] ;  /* 0x00023800ff1d7b82 */ /* 0x000f220000000800 */
[-CC-:B-----5:R-:W-:Y:S02]  /*7fb0*/  SHF.R.U64 R26, R23, R27.reuse, R6.reuse ;  /* 0x0000001b171a7219 */ /* 0x1a0fe40000001206 */
[-C--:B------:R-:W-:Y:S02]  /*7fc0*/  SHF.L.U32 R12, R12, R27.reuse, RZ ;  /* 0x0000001b0c0c7219 */ /* 0x080fe400000006ff */
[----:B------:R-:W-:Y:S01]  /*7fd0*/  SHF.R.U32.HI R7, RZ, R27, R6 ;  /* 0x0000001bff077219 */ /* 0x000fe20000011606 */
[----:B------:R-:W-:Y:S01]  /*7fe0*/  IMAD.MOV.U32 R6, RZ, RZ, R26 ;  /* 0x000000ffff067224 */ /* 0x000fe200078e001a */
[----:B------:R-:W-:Y:S01]  /*7ff0*/  LOP3.LUT R34, RZ, R12, RZ, 0x33, !PT ;  /* 0x0000000cff227212 */ /* 0x000fe200078e33ff */
[----:B------:R-:W1:Y:S01]  /*8000*/  LDC R33, c[0x0][0x8b8] ;  /* 0x00022e00ff217b82 */ /* 0x000e620000000800 */
[----:B------:R-:W-:Y:S05]  /*8010*/  @!P1 BRA `(.L_x_177) ;  /* 0x0000000000289947 */ /* 0x000fea0003800000 */
[----:B------:R-:W5:Y:S02]  /*8020*/  LDC R15, c[0x0][0x8f4] ;  /* 0x00023d00ff0f7b82 */ /* 0x000f640000000800 */
[----:B-----5:R-:W-:-:S04]  /*8030*/  IADD3 R15, P1, R26, R15, RZ ;  /* 0x0000000f1a0f7210 */ /* 0x020fc80007f3e0ff */
        /* <DEDUP_REMOVED lines=8> */
.L_x_177:
[----:B------:R-:W-:Y:S01]  /*80c0*/  ISETP.NE.AND P1, PT, R2, 0x1, PT ;  /* 0x000000010200780c */ /* 0x000fe20003f25270 */
[----:B--2---:R-:W-:Y:S01]  /*80d0*/  VIADD R13, R25, 0xffffffff ;  /* 0xffffffff190d7836 */ /* 0x004fe20000000000 */
[----:B---3--:R-:W-:Y:S01]  /*80e0*/  SHF.R.U64 R6, R6, R28, R7 ;  /* 0x0000001c06067219 */ /* 0x008fe20000001207 */
[----:B------:R-:W-:Y:S01]  /*80f0*/  IMAD.MOV.U32 R12, RZ, RZ, 0x1 ;  /* 0x00000001ff0c7424 */ /* 0x000fe200078e00ff */
[----:B------:R-:W-:Y:S02]  /*8100*/  SHF.L.U32 R32, R32, R27, RZ ;  /* 0x0000001b20207219 */ /* 0x000fe400000006ff */
[----:B------:R-:W-:Y:S02]  /*8110*/  LOP3.LUT R5, R23, R34, RZ, 0xc0, !PT ;  /* 0x0000002217057212 */ /* 0x000fe400078ec0ff */
[----:B------:R-:W-:-:S03]  /*8120*/  IADD3 R7, -R6, RZ, RZ ;  /* 0x000000ff06077210 */ /* 0x000fc60007ffe1ff */
[----:B------:R-:W-:Y:S01]  /*8130*/  IMAD R5, R32, R6, R5 ;  /* 0x0000000620057224 */ /* 0x000fe200078e0205 */
[----:B------:R-:W-:Y:S01]  /*8140*/  MOV R6, R22 ;  /* 0x0000001600067202 */ /* 0x000fe20000000f00 */
[----:B------:R-:W-:Y:S01]  /*8150*/  @P1 IMAD R10, R11, R24, R4 ;  /* 0x000000180b0a1224 */ /* 0x000fe200078e0204 */
[----:B------:R-:W-:Y:S01]  /*8160*/  LOP3.LUT R11, R20, R13, RZ, 0xc0, !PT ;  /* 0x0000000d140b7212 */ /* 0x000fe200078ec0ff */
[----:B----4-:R-:W-:Y:S02]  /*8170*/  IMAD R4, R7, R29, R26 ;  /* 0x0000001d07047224 */ /* 0x010fe400078e021a */
[----:B-1----:R-:W-:Y:S02]  /*8180*/  IMAD R10, R5, R33, R10 ;  /* 0x00000021050a7224 */ /* 0x002fe400078e020a */
[----:B------:R-:W-:-:S05]  /*8190*/  IMAD R5, R4, R25, R11 ;  /* 0x0000001904057224 */ /* 0x000fca00078e020b */
[----:B------:R-:W-:Y:S02]  /*81a0*/  SEL R7, R5, R10, !P1 ;  /* 0x0000000a05077207 */ /* 0x000fe40004800000 */
[----:B------:R-:W-:-:S07]  /*81b0*/  SEL R20, R10, R5, !P1 ;  /* 0x000000050a147207 */ /* 0x000fce0004800000 */
.L_x_175:
[----:B------:R-:W-:-:S08]  /*81c0*/  NOP ;  /* 0x0000000000007918 */ /* 0x000fd00000000000 */
[----:B------:R-:W2:-:S00]  /*81d0*/  USETMAXREG.DEALLOC.CTAPOOL 0x28 ;  /* 0x00000028000079c8 */ /* 0x000e8000080e0500 */
[----:B--2---:R-:W-:-:S13]  /*81e0*/  ISETP.NE.AND P1, PT, R3, 0x1, PT ;  /* 0x000000010300780c */ /* 0x004fda0003f25270 */
[----:B-1----:R-:W-:Y:S05]  /*81f0*/  @!P1 EXIT ;  /* 0x000000000000994d */ /* 0x002fea0003800000 */
[----:B------:R-:W-:Y:S05]  /*8200*/  @!P4 BRA `(.L_x_178) ;  /* 0x0000000c00c4c947 */ /* 0x000fea0003800000 */
[----:B------:R-:W-:-:S13]  /*8210*/  ISETP.NE.OR P0, PT, R3, 0x2, P0 ;  /* 0x000000020300780c */ /* 0x000fda0000705670 */
[----:B------:R-:W-:Y:S05]  /*8220*/  @P0 EXIT ;  /* 0x000000000000094d */ /* 0x000fea0003800000 */
[----:B------:R-:W-:-:S13]  /*8230*/  LOP3.LUT P1, RZ, R12, 0xff, RZ, 0xc0, !PT ;  /* 0x000000ff0cff7812 */ /* 0x000fda000782c0ff */
[----:B------:R-:W-:Y:S05]  /*8240*/  @!P1 BRA `(.L_x_179) ;  /* 0x0000000000189947 */ /* 0x000fea0003800000 */
[----:B------:R-:W-:Y:S01]  /*8250*/  UMOV UR4, 0x400 ;  /* 0x0000040000047882 */ /* 0x000fe20000000000 */
[----:B------:R-:W-:Y:S01]  /*8260*/  IMAD.MOV.U32 R3, RZ, RZ, RZ ;  /* 0x000000ffff037224 */ /* 0x000fe200078e00ff */
[----:B------:R-:W-:-:S04]  /*8270*/  ULEA UR4, UR43, UR4, 0x18 ;  /* 0x000000042b047291 */ /* 0x000fc8000f8ec03f */
[----:B------:R-:W-:-:S05]  /*8280*/  SHF.L.U32 R3, R3, 0x1f, RZ ;  /* 0x0000001f03037819 */ /* 0x000fca00000006ff */
[----:B------:R-:W1:Y:S02]  /*8290*/  SYNCS.PHASECHK.TRANS64.TRYWAIT P0, [UR4+0x138], R3 ;  /* 0x00013803ff0075a7 */ /* 0x000e640008000144 */
[----:B-1----:R-:W-:Y:S05]  /*82a0*/  @!P0 BRA `(.L_x_180) ;  /* 0x0000002400b88947 */ /* 0x002fea0003800000 */
.L_x_179:
[----:B-1----:R-:W-:Y:S01]  /*82b0*/  PRMT R3, RZ, 0x7610, R3 ;  /* 0x00007610ff037816 */ /* 0x002fe20000000003 */
[----:B------:R-:W-:Y:S06]  /*82c0*/  @P3 BRA `(.L_x_181) ;  /* 0x0000000000243947 */ /* 0x000fec0003800000 */
[----:B------:R-:W-:Y:S02]  /*82d0*/  ULDC.64 UR4, c[0x0][0x588] ;  /* 0x0001620000047ab9 */ /* 0x000fe40000000a00 */
[----:B------:R-:W-:-:S04]  /*82e0*/  ISETP.NE.U32.AND P0, PT, RZ, UR4, PT ;  /* 0x00000004ff007c0c */ /* 0x000fc8000bf05070 */
[----:B------:R-:W-:-:S13]  /*82f0*/  ISETP.NE.AND.EX P0, PT, RZ, UR5, PT, P0 ;  /* 0x00000005ff007c0c */ /* 0x000fda000bf05300 */
[----:B------:R-:W-:Y:S05]  /*8300*/  @!P0 BRA `(.L_x_182) ;  /* 0x00000000000c8947 */ /* 0x000fea0003800000 */
[----:B------:R1:W5:Y:S01]  /*8310*/  LDG.E R8, desc[UR38][R8.64] ;  /* 0x0000002608087981 */ /* 0x000362000c1e1900 */
[----:B------:R-:W-:Y:S01]  /*8320*/  MOV R3, 0x1 ;  /* 0x0000000100037802 */ /* 0x000fe20000000f00 */
[----:B------:R-:W-:Y:S06]  /*8330*/  BRA `(.L_x_181) ;  /* 0x0000000000087947 */ /* 0x000fec0003800000 */
.L_x_182:
[----:B------:R-:W2:Y:S01]  /*8340*/  LDC R8, c[0x0][0x580] ;  /* 0x00016000ff087b82 */ /* 0x000ea20000000800 */
[----:B------:R-:W-:-:S07]  /*8350*/  IMAD.MOV.U32 R3, RZ, RZ, 0x1 ;  /* 0x00000001ff037424 */ /* 0x000fce00078e00ff */
.L_x_181:
[----:B-1----:R-:W-:Y:S01]  /*8360*/  MOV R9, 0x1 ;  /* 0x0000000100097802 */ /* 0x002fe20000000f00 */
[----:B------:R-:W-:Y:S06]  /*8370*/  @!P1 BRA `(.L_x_183) ;  /* 0x0000000c00109947 */ /* 0x000fec0003800000 */
[----:B------:R-:W1:Y:S01]  /*8380*/  LDC R10, c[0x0][0x900] ;  /* 0x00024000ff0a7b82 */ /* 0x000e620000000800 */
[----:B------:R-:W-:Y:S01]  /*8390*/  IMAD.MOV.U32 R5, RZ, RZ, -0x1 ;  /* 0xffffffffff057424 */ /* 0x000fe200078e00ff */
[----:B------:R-:W-:Y:S01]  /*83a0*/  MOV R9, 0x1 ;  /* 0x0000000100097802 */ /* 0x000fe20000000f00 */
[----:B------:R-:W-:Y:S01]  /*83b0*/  ULDC.64 UR6, c[0x0][0x198] ;  /* 0x0000660000067ab9 */ /* 0x000fe20000000a00 */
[----:B------:R-:W-:Y:S01]  /*83c0*/  LOP3.LUT R11, R0, 0x2, RZ, 0xfc, !PT ;  /* 0x00000002000b7812 */ /* 0x000fe200078efcff */
[----:B------:R-:W-:Y:S01]  /*83d0*/  ULDC.64 UR22, c[0x0][0x588] ;  /* 0x0001620000167ab9 */ /* 0x000fe20000000a00 */
[----:B------:R-:W-:Y:S01]  /*83e0*/  ULDC.64 UR24, c[0x0][0x8f8] ;  /* 0x00023e0000187ab9 */ /* 0x000fe20000000a00 */
[----:B------:R-:W-:Y:S01]  /*83f0*/  ULDC.64 UR14, c[0x0][0x590] ;  /* 0x00016400000e7ab9 */ /* 0x000fe20000000a00 */
[----:B------:R-:W3:Y:S01]  /*8400*/  LDC R12, c[0x0][0x8a8] ;  /* 0x00022a00ff0c7b82 */ /* 0x000ee20000000800 */
[-C--:B-1----:R-:W-:Y:S02]  /*8410*/  SHF.L.U32 R5, R5, R10.reuse, RZ ;  /* 0x0000000a05057219 */ /* 0x082fe400000006ff */
[----:B------:R-:W-:Y:S01]  /*8420*/  SHF.L.U32 R10, R9, R10, RZ ;  /* 0x0000000a090a7219 */ /* 0x000fe200000006ff */
[----:B------:R-:W-:Y:S01]  /*8430*/  IMAD.MOV.U32 R9, RZ, RZ, 0x1 ;  /* 0x00000001ff097424 */ /* 0x000fe200078e00ff */
[----:B------:R-:W-:-:S02]  /*8440*/  LOP3.LUT R13, RZ, R5, RZ, 0x33, !PT ;  /* 0x00000005ff0d7212 */ /* 0x000fc400078e33ff */
[----:B---3--:R-:W-:-:S07]  /*8450*/  IADD3 R12, R12, -0x1, RZ ;  /* 0xffffffff0c0c7810 */ /* 0x008fce0007ffe0ff */
.L_x_203:
[----:B------:R-:W-:Y:S02]  /*8460*/  ISETP.NE.U32.AND P0, PT, RZ, UR14, PT ;  /* 0x0000000eff007c0c */ /* 0x000fe4000bf05070 */
[----:B------:R-:W-:Y:S02]  /*8470*/  R2UR UR11, R20 ;  /* 0x00000000140b72ca */ /* 0x000fe400000e0000 */
[----:B------:R-:W-:Y:S02]  /*8480*/  R2UR UR10, R7 ;  /* 0x00000000070a72ca */ /* 0x000fe400000e0000 */
[----:B------:R-:W-:-:S09]  /*8490*/  ISETP.NE.AND.EX P0, PT, RZ, UR15, PT, P0 ;  /* 0x0000000fff007c0c */ /* 0x000fd2000bf05300 */
[----:B------:R-:W-:Y:S02]  /*84a0*/  USHF.L.U32 UR11, UR11, 0x7, URZ ;  /* 0x000000070b0b7899 */ /* 0x000fe4000800063f */
[----:B------:R-:W-:Y:S02]  /*84b0*/  USHF.L.U32 UR10, UR10, 0x6, URZ ;  /* 0x000000060a0a7899 */ /* 0x000fe4000800063f */
[----:B--2---:R-:W-:Y:S10]  /*84c0*/  @!P0 BRA `(.L_x_184) ;  /* 0x00000000002c8947 */ /* 0x004ff40003800000 */
[----:B------:R-:W-:-:S04]  /*84d0*/  ISETP.NE.U32.AND P1, PT, RZ, UR22, PT ;  /* 0x00000016ff007c0c */ /* 0x000fc8000bf25070 */
[----:B------:R-:W-:-:S13]  /*84e0*/  ISETP.NE.AND.EX P1, PT, RZ, UR23, PT, P1 ;  /* 0x00000017ff007c0c */ /* 0x000fda000bf25310 */
[----:B------:R-:W-:Y:S05]  /*84f0*/  @!P1 BRA `(.L_x_185) ;  /* 0x0000000000189947 */ /* 0x000fea0003800000 */
[----:B------:R-:W1:Y:S01]  /*8500*/  LDC.64 R4, c[0x0][0x588] ;  /* 0x00016200ff047b82 */ /* 0x000e620000000a00 */
[----:B------:R-:W-:-:S04]  /*8510*/  IMAD R3, R6, UR14, RZ ;  /* 0x0000000e06037c24 */ /* 0x000fc8000f8e02ff */
[----:B-1----:R-:W-:-:S05]  /*8520*/  IMAD.WIDE R4, R3, 0x4, R4 ;  /* 0x0000000403047825 */ /* 0x002fca00078e0204 */
[----:B--2--5:R1:W5:Y:S01]  /*8530*/  LDG.E R8, desc[UR38][R4.64] ;  /* 0x0000002604087981 */ /* 0x024362000c1e1900 */
[----:B------:R-:W-:Y:S01]  /*8540*/  IMAD.MOV.U32 R3, RZ, RZ, 0x1 ;  /* 0x00000001ff037424 */ /* 0x000fe200078e00ff */
[----:B------:R-:W-:Y:S06]  /*8550*/  BRA `(.L_x_184) ;  /* 0x0000000000087947 */ /* 0x000fec0003800000 */
.L_x_185:
[----:B--2--5:R-:W3:Y:S01]  /*8560*/  LDC R8, c[0x0][0x580] ;  /* 0x00016000ff087b82 */ /* 0x024ee20000000800 */
[----:B------:R-:W-:-:S07]  /*8570*/  MOV R3, 0x1 ;  /* 0x0000000100037802 */ /* 0x000fce0000000f00 */
.L_x_184:
[----:B------:R-:W-:Y:S05]  /*8580*/  @!P0 BRA `(.L_x_186) ;  /* 0x00000000001c8947 */ /* 0x000fea0003800000 */
[----:B------:R-:W-:-:S13]  /*8590*/  LOP3.LUT P2, RZ, R3, 0xff, RZ, 0xc0, !PT ;  /* 0x000000ff03ff7812 */ /* 0x000fda000784c0ff */
[----:B-1----:R-:W1:Y:S02]  /*85a0*/  @!P2 LDC.64 R4, c[0x0][0x588] ;  /* 0x00016200ff04ab82 */ /* 0x002e640000000a00 */
[----:B-1----:R-:W-:-:S04]  /*85b0*/  @!P2 ISETP.NE.U32.AND P0, PT, R4, RZ, PT ;  /* 0x000000ff0400a20c */ /* 0x002fc80003f05070 */
[----:B------:R-:W-:Y:S02]  /*85c0*/  @!P2 ISETP.NE.AND.EX P1, PT, R5, RZ, PT, P0 ;  /* 0x000000ff0500a20c */ /* 0x000fe40003f25300 */
[----:B--23-5:R-:W-:Y:S02]  /*85d0*/  @P2 FSETP.EQ.AND P0, PT, R8, RZ, PT ;  /* 0x000000ff0800220b */ /* 0x02cfe40003f02000 */
[----:B------:R-:W-:Y:S01]  /*85e0*/  @!P2 PLOP3.LUT P0, PT, P1, PT, PT, 0x8, 0x0 ;  /* 0x000000000000a81c */ /* 0x000fe20000f0e170 */
[----:B------:R-:W-:-:S12]  /*85f0*/  BRA `(.L_x_187) ;  /* 0x0000000000047947 */ /* 0x000fd80003800000 */
.L_x_186:
[----:B--23-5:R-:W-:-:S13]  /*8600*/  FSETP.EQ.AND P0, PT, R8, RZ, PT ;  /* 0x000000ff0800720b */ /* 0x02cfda0003f02000 */
.L_x_187:
[----:B------:R-:W-:Y:S02]  /*8610*/  ISETP.NE.AND P2, PT, R11, 0x3, PT ;  /* 0x000000030b00780c */ /* 0x000fe40003f45270 */
[----:B------:R-:W-:-:S04]  /*8620*/  ELECT P1, URZ, PT ;  /* 0x00000000003f782f */ /* 0x000fc80003820000 */
[----:B------:R-:W-:-:S07]  /*8630*/  PLOP3.LUT P0, PT, P1, P0, PT, 0x20, 0x0 ;  /* 0x000000000000781c */ /* 0x000fce0000f00470 */
[----:B------:R-:W-:Y:S06]  /*8640*/  @!P2 BRA `(.L_x_188) ;  /* 0x000000000004a947 */ /* 0x000fec0003800000 */
[----:B------:R-:W-:Y:S01]  /*8650*/  BPT.TRAP 0x1 ;  /* 0x000000040000795c */ /* 0x000fe20000300000 */
.L_x_188:
[----:B------:R-:W2:Y:S01]  /*8660*/  S2UR UR43, SR_CgaCtaId ;  /* 0x00000000002b79c3 */ /* 0x000ea20000008800 */
[----:B------:R-:W-:Y:S01]  /*8670*/  UMOV UR4, 0x400 ;  /* 0x0000040000047882 */ /* 0x000fe20000000000 */
[----:B-1----:R-:W-:Y:S01]  /*8680*/  SHF.L.U32 R4, R9, 0x1f, RZ ;  /* 0x0000001f09047819 */ /* 0x002fe200000006ff */
[----:B--2---:R-:W-:-:S09]  /*8690*/  ULEA UR5, UR43, UR4, 0x18 ;  /* 0x000000042b057291 */ /* 0x004fd2000f8ec03f */
[----:B------:R-:W1:Y:S02]  /*86a0*/  SYNCS.PHASECHK.TRANS64.TRYWAIT P1, [UR5+0x120], R4 ;  /* 0x00012004ff0075a7 */ /* 0x000e640008020145 */
[----:B-1----:R-:W-:Y:S05]  /*86b0*/  @!P1 BRA `(.L_x_189) ;  /* 0x0000002000cc9947 */ /* 0x002fea0003800000 */
.L_x_245:
[----:B------:R-:W-:Y:S04]  /*86c0*/  BSSY B0, `(.L_x_190) ;  /* 0x000000e000007945 */ /* 0x000fe80003800000 */
[----:B------:R-:W-:Y:S05]  /*86d0*/  @!P0 BRA `(.L_x_191) ;  /* 0x0000000000308947 */ /* 0x000fea0003800000 */
[----:B------:R-:W-:Y:S01]  /*86e0*/  R2UR UR12, R6 ;  /* 0x00000000060c72ca */ /* 0x000fe200000e0000 */
[----:B------:R-:W-:Y:S02]  /*86f0*/  UIADD3 UR16, UP0, UR6, 0x3f0, URZ ;  /* 0x000003f006107890 */ /* 0x000fe4000ff1e03f */
[----:B------:R-:W-:Y:S02]  /*8700*/  UIADD3 UR8, UR5, 0x200, URZ ;  /* 0x0000020005087890 */ /* 0x000fe4000fffe03f */
[----:B------:R-:W-:Y:S02]  /*8710*/  UIADD3 UR9, UR5, 0x110, URZ ;  /* 0x0000011005097890 */ /* 0x000fe4000fffe03f */
[----:B------:R-:W-:Y:S01]  /*8720*/  UIADD3.X UR17, URZ, UR7, URZ, UP0, !UPT ;  /* 0x000000073f117290 */ /* 0x000fe200087fe43f */
[----:B------:R-:W-:Y:S01]  /*8730*/  UMOV UR18, 0x0 ;  /* 0x0000000000127882 */ /* 0x000fe20000000000 */
[----:B------:R-:W-:-:S07]  /*8740*/  UMOV UR19, 0x10000000 ;  /* 0x1000000000137882 */ /* 0x000fce0000000000 */
[----:B------:R2:W-:Y:S02]  /*8750*/  UTMALDG.3D [UR8], [UR16], desc[UR18] ;  /* 0x00001208100075b4 */ /* 0x0005e40008011000 */
[----:B--2---:R-:W-:Y:S05]  /*8760*/  @!P2 BRA `(.L_x_192) ;  /* 0x000000000004a947 */ /* 0x004fea0003800000 */
[----:B------:R-:W-:Y:S01]  /*8770*/  BPT.TRAP 0x1 ;  /* 0x000000040000795c */ /* 0x000fe20000300000 */
.L_x_192:
[----:B-1----:R-:W1:Y:S02]  /*8780*/  LDC R5, c[0x0][0x800] ;  /* 0x00020000ff057b82 */ /* 0x002e640000000800 */
[----:B-1----:R2:W-:Y:S02]  /*8790*/  SYNCS.ARRIVE.TRANS64.RED.A0TR RZ, [UR5+0x110], R5 ;  /* 0x00011005ffff79a7 */ /* 0x0025e40008300405 */
.L_x_191:
[----:B------:R-:W-:Y:S05]  /*87a0*/  BSYNC B0 ;  /* 0x0000000000007941 */ /* 0x000fea0003800000 */
.L_x_190:
[----:B------:R-:W-:Y:S05]  /*87b0*/  @!P2 BRA `(.L_x_193) ;  /* 0x000000000004a947 */ /* 0x000fea0003800000 */
[----:B------:R-:W-:Y:S01]  /*87c0*/  BPT.TRAP 0x1 ;  /* 0x000000040000795c */ /* 0x000fe20000300000 */
.L_x_193:
[----:B------:R-:W-:-:S04]  /*87d0*/  UIADD3 UR4, UR5, 0x110, URZ ;  /* 0x0000011005047890 */ /* 0x000fc8000fffe03f */
[----:B------:R-:W-:-:S09]  /*87e0*/  UPRMT UR4, UR43, 0x654, UR4 ;  /* 0x000006542b047896 */ /* 0x000fd20008000004 */
[----:B------:R-:W-:Y:S01]  /*87f0*/  SYNCS.ARRIVE.TRANS64.RED.A1T0 RZ, [UR4], RZ ;  /* 0x000000ffffff79a7 */ /* 0x000fe20008100404 */
[----:B------:R-:W-:Y:S05]  /*8800*/  @!P2 BRA `(.L_x_194) ;  /* 0x000000000004a947 */ /* 0x000fea0003800000 */
[----:B------:R-:W-:Y:S01]  /*8810*/  BPT.TRAP 0x1 ;  /* 0x000000040000795c */ /* 0x000fe20000300000 */
.L_x_194:
[----:B------:R-:W3:Y:S02]  /*8820*/  SYNCS.PHASECHK.TRANS64.TRYWAIT P1, [UR5+0x128], R4 ;  /* 0x00012804ff0075a7 */ /* 0x000ee40008020145 */
[----:B---3--:R-:W-:Y:S05]  /*8830*/  @!P1 BRA `(.L_x_195) ;  /* 0x0000002000849947 */ /* 0x008fea0003800000 */
.L_x_246:
[----:B------:R-:W-:Y:S04]  /*8840*/  BSSY B0, `(.L_x_196) ;  /* 0x0000010000007945 */ /* 0x000fe80003800000 */
[----:B------:R-:W-:Y:S05]  /*8850*/  @!P0 BRA `(.L_x_197) ;  /* 0x0000000000388947 */ /* 0x000fea0003800000 */
[----:B------:R-:W-:Y:S01]  /*8860*/  R2UR UR20, R6 ;  /* 0x00000000061472ca */ /* 0x000fe200000e0000 */
[----:B------:R-:W-:Y:S02]  /*8870*/  UIADD3 UR8, UP0, UR6, 0x3f0, URZ ;  /* 0x000003f006087890 */ /* 0x000fe4000ff1e03f */
[----:B------:R-:W-:Y:S02]  /*8880*/  UIADD3 UR18, UR10, 0x20, URZ ;  /* 0x000000200a127890 */ /* 0x000fe4000fffe03f */
[----:B------:R-:W-:Y:S02]  /*8890*/  UIADD3 UR16, UR5, 0x1200, URZ ;  /* 0x0000120005107890 */ /* 0x000fe4000fffe03f */
[----:B------:R-:W-:Y:S02]  /*88a0*/  UIADD3 UR17, UR5, 0x118, URZ ;  /* 0x0000011805117890 */ /* 0x000fe4000fffe03f */
[----:B------:R-:W-:Y:S01]  /*88b0*/  UIADD3.X UR9, URZ, UR7, URZ, UP0, !UPT ;  /* 0x000000073f097290 */ /* 0x000fe200087fe43f */
[----:B------:R-:W-:Y:S01]  /*88c0*/  UMOV UR12, 0x0 ;  /* 0x00000000000c7882 */ /* 0x000fe20000000000 */
[----:B------:R-:W-:Y:S01]  /*88d0*/  UMOV UR13, 0x10000000 ;  /* 0x10000000000d7882 */ /* 0x000fe20000000000 */
[----:B------:R-:W-:-:S06]  /*88e0*/  UMOV UR19, UR11 ;  /* 0x0000000b00137c82 */ /* 0x000fcc0008000000 */
[----:B------:R3:W-:Y:S02]  /*88f0*/  UTMALDG.3D [UR16], [UR8], desc[UR12] ;  /* 0x00000c10080075b4 */ /* 0x0007e40008011000 */
[----:B---3--:R-:W-:Y:S05]  /*8900*/  @!P2 BRA `(.L_x_198) ;  /* 0x000000000004a947 */ /* 0x008fea0003800000 */
[----:B------:R-:W-:Y:S01]  /*8910*/  BPT.TRAP 0x1 ;  /* 0x000000040000795c */ /* 0x000fe20000300000 */
.L_x_198:
[----:B-1----:R-:W1:Y:S02]  /*8920*/  LDC R4, c[0x0][0x800] ;  /* 0x00020000ff047b82 */ /* 0x002e640000000800 */
[----:B-1----:R3:W-:Y:S02]  /*8930*/  SYNCS.ARRIVE.TRANS64.RED.A0TR RZ, [UR5+0x118], R4 ;  /* 0x00011804ffff79a7 */ /* 0x0027e40008300405 */
.L_x_197:
[----:B------:R-:W-:Y:S05]  /*8940*/  BSYNC B0 ;  /* 0x0000000000007941 */ /* 0x000fea0003800000 */
.L_x_196:
[----:B------:R-:W-:Y:S05]  /*8950*/  @!P2 BRA `(.L_x_199) ;  /* 0x000000000004a947 */ /* 0x000fea0003800000 */
[----:B------:R-:W-:Y:S01]  /*8960*/  BPT.TRAP 0x1 ;  /* 0x000000040000795c */ /* 0x000fe20000300000 */
.L_x_199:
[----:B------:R-:W-:Y:S01]  /*8970*/  IADD3 R16, P0, R16, UR36, RZ ;  /* 0x0000002410107c10 */ /* 0x000fe2000ff1e0ff */
[----:B------:R-:W-:Y:S01]  /*8980*/  UIADD3 UR4, UR5, 0x118, URZ ;  /* 0x0000011805047890 */ /* 0x000fe2000fffe03f */
[----:B------:R-:W-:Y:S01]  /*8990*/  LOP3.LUT R9, R9, 0x1, RZ, 0x3c, !PT ;  /* 0x0000000109097812 */ /* 0x000fe200078e3cff */
[----:B------:R-:W-:Y:S01]  /*89a0*/  IMAD.MOV.U32 R20, RZ, RZ, -0x1 ;  /* 0xffffffffff147424 */ /* 0x000fe200078e00ff */
[----:B------:R-:W-:Y:S01]  /*89b0*/  IADD3.X R17, R17, UR42, RZ, P0, !PT ;  /* 0x0000002a11117c10 */ /* 0x000fe200087fe4ff */
[----:B------:R-:W-:Y:S01]  /*89c0*/  UPRMT UR4, UR43, 0x654, UR4 ;  /* 0x000006542b047896 */ /* 0x000fe20008000004 */
[----:B------:R-:W-:Y:S01]  /*89d0*/  ISETP.GE.U32.AND P0, PT, R16, UR24, PT ;  /* 0x0000001810007c0c */ /* 0x000fe2000bf06070 */
[----:B------:R-:W-:Y:S01]  /*89e0*/  IMAD.MOV.U32 R6, RZ, RZ, -0x1 ;  /* 0xffffffffff067424 */ /* 0x000fe200078e00ff */
[----:B-1-3--:R-:W-:Y:S02]  /*89f0*/  PRMT R4, RZ, 0x7610, R4 ;  /* 0x00007610ff047816 */ /* 0x00afe40000000004 */
[----:B------:R-:W-:-:S02]  /*8a00*/  ISETP.GE.U32.AND.EX P0, PT, R17, UR25, PT, P0 ;  /* 0x0000001911007c0c */ /* 0x000fc4000bf06100 */
[----:B------:R-:W-:Y:S02]  /*8a10*/  MOV R7, 0xffffffff ;  /* 0xffffffff00077802 */ /* 0x000fe40000000f00 */
[----:B------:R-:W-:Y:S09]  /*8a20*/  SYNCS.ARRIVE.TRANS64.RED.A1T0 RZ, [UR4], RZ ;  /* 0x000000ffffff79a7 */ /* 0x000ff20008100404 */
[----:B------:R-:W-:Y:S05]  /*8a30*/  @P0 BRA `(.L_x_200) ;  /* 0x0000000400580947 */ /* 0x000fea0003800000 */
[----:B------:R-:W1:Y:S01]  /*8a40*/  S2R R18, SR_CTAID.X ;  /* 0x0000000000127919 */ /* 0x000e620000002500 */
[----:B------:R-:W3:Y:S01]  /*8a50*/  LDC.64 R14, c[0x0][0x8d0] ;  /* 0x00023400ff0e7b82 */ /* 0x000ee20000000a00 */
[----:B------:R-:W-:Y:S01]  /*8a60*/  ULDC UR4, c[0x0][0x150] ;  /* 0x0000540000047ab9 */ /* 0x000fe20000000800 */
[----:B------:R-:W-:Y:S01]  /*8a70*/  MOV R22, R17 ;  /* 0x0000001100167202 */ /* 0x000fe20000000f00 */
[----:B------:R-:W4:Y:S05]  /*8a80*/  S2R R20, SR_CTAID.Y ;  /* 0x0000000000147919 */ /* 0x000f2a0000002600 */
[----:B--2---:R-:W2:Y:S08]  /*8a90*/  LDC R5, c[0x0][0x144] ;  /* 0x00005100ff057b82 */ /* 0x004eb00000000800 */
[----:B------:R-:W2:Y:S01]  /*8aa0*/  LDC R21, c[0x0][0x8d8] ;  /* 0x00023600ff157b82 */ /* 0x000ea20000000800 */
[----:B---3--:R-:W-:-:S04]  /*8ab0*/  ISETP.NE.U32.AND P0, PT, R14, RZ, PT ;  /* 0x000000ff0e00720c */ /* 0x008fc80003f05070 */
[----:B------:R-:W-:Y:S02]  /*8ac0*/  ISETP.NE.AND.EX P0, PT, R15, RZ, PT, P0 ;  /* 0x000000ff0f00720c */ /* 0x000fe40003f05300 */
[----:B-1----:R-:W-:Y:S02]  /*8ad0*/  I2FP.F32.U32 R4, R18 ;  /* 0x0000001200047245 */ /* 0x002fe40000201000 */
[----:B----4-:R-:W-:-:S03]  /*8ae0*/  I2FP.F32.U32 R23, R20 ;  /* 0x0000001400177245 */ /* 0x010fc60000201000 */
[----:B------:R-:W-:-:S06]  /*8af0*/  FMUL R4, R4, UR4 ;  /* 0x0000000404047c20 */ /* 0x000fcc0008400000 */
[----:B------:R-:W1:Y:S02]  /*8b00*/  F2I.U32.TRUNC.NTZ R4, R4 ;  /* 0x0000000400047305 */ /* 0x000e64000020f000 */
[----:B-1----:R-:W-:-:S05]  /*8b10*/  IADD3 R6, -R4, RZ, RZ ;  /* 0x000000ff04067210 */ /* 0x002fca0007ffe1ff */
[----:B--2---:R-:W-:Y:S02]  /*8b20*/  IMAD R18, R5, R6, R18 ;  /* 0x0000000605127224 */ /* 0x004fe400078e0212 */
[----:B------:R-:W-:Y:S01]  /*8b30*/  IMAD.MOV.U32 R6, RZ, RZ, R16 ;  /* 0x000000ffff067224 */ /* 0x000fe200078e0010 */
[----:B------:R-:W-:Y:S06]  /*8b40*/  @!P0 BRA `(.L_x_201) ;  /* 0x0000000000308947 */ /* 0x000fec0003800000 */
[----:B------:R-:W1:Y:S02]  /*8b50*/  LDC R5, c[0x0][0x8dc] ;  /* 0x00023700ff057b82 */ /* 0x000e640000000800 */
[----:B-1----:R-:W-:-:S05]  /*8b60*/  IADD3 R5, P0, R16, R5, RZ ;  /* 0x0000000510057210 */ /* 0x002fca0007f1e0ff */
[----:B------:R-:W-:-:S04]  /*8b70*/  IMAD.X R19, RZ, RZ, R17, P0 ;  /* 0x000000ffff137224 */ /* 0x000fc800000e0611 */
[----:B------:R-:W-:-:S04]  /*8b80*/  IMAD.WIDE.U32 R6, R19, R14, RZ ;  /* 0x0000000e13067225 */ /* 0x000fc800078e00ff */
[----:B------:R-:W-:-:S04]  /*8b90*/  IMAD.WIDE.U32 R6, P0, R5, R15, R6 ;  /* 0x0000000f05067225 */ /* 0x000fc80007800006 */
[----:B------:R-:W-:-:S04]  /*8ba0*/  IMAD.WIDE.U32 R4, R5, R14, RZ ;  /* 0x0000000e05047225 */ /* 0x000fc800078e00ff */
[----:B------:R-:W-:Y:S01]  /*8bb0*/  IMAD.MOV.U32 R4, RZ, RZ, R7 ;  /* 0x000000ffff047224 */ /* 0x000fe200078e0007 */
[----:B------:R-:W-:Y:S02]  /*8bc0*/  IADD3 RZ, P1, R5, R6, RZ ;  /* 0x0000000605ff7210 */ /* 0x000fe40007f3e0ff */
[----:B------:R-:W-:-:S03]  /*8bd0*/  IADD3.X R5, RZ, RZ, RZ, P0, !PT ;  /* 0x000000ffff057210 */ /* 0x000fc600007fe4ff */
[----:B------:R-:W-:-:S04]  /*8be0*/  IMAD.WIDE.U32.X R4, R19, R15, R4, P1 ;  /* 0x0000000f13047225 */ /* 0x000fc800008e0404 */
[----:B------:R-:W-:Y:S01]  /*8bf0*/  IMAD.MOV.U32 R22, RZ, RZ, R5 ;  /* 0x000000ffff167224 */ /* 0x000fe200078e0005 */
[----:B------:R-:W-:-:S07]  /*8c00*/  MOV R6, R4 ;  /* 0x0000000400067202 */ /* 0x000fce0000000f00 */
.L_x_201:
[----:B------:R-:W-:Y:S01]  /*8c10*/  ULDC UR4, c[0x0][0x154] ;  /* 0x0000550000047ab9 */ /* 0x000fe20000000800 */
[----:B------:R-:W1:Y:S01]  /*8c20*/  LDC R7, c[0x0][0x148] ;  /* 0x00005200ff077b82 */ /* 0x000e620000000800 */
[----:B------:R-:W-:Y:S01]  /*8c30*/  FMUL R14, R23, UR4 ;  /* 0x00000004170e7c20 */ /* 0x000fe20008400000 */
[----:B------:R-:W-:Y:S02]  /*8c40*/  ISETP.NE.AND P2, PT, R2, 0x1, PT ;  /* 0x000000010200780c */ /* 0x000fe40003f45270 */
[-CC-:B------:R-:W-:Y:S02]  /*8c50*/  SHF.R.U64 R19, R6, R21.reuse, R22.reuse ;  /* 0x0000001506137219 */ /* 0x180fe40000001216 */
[----:B------:R-:W-:Y:S01]  /*8c60*/  SHF.R.U32.HI R21, RZ, R21, R22 ;  /* 0x00000015ff157219 */ /* 0x000fe20000011616 */
[----:B------:R-:W2:Y:S01]  /*8c70*/  F2I.U32.TRUNC.NTZ R14, R14 ;  /* 0x0000000e000e7305 */ /* 0x000ea2000020f000 */
[----:B------:R-:W3:Y:S01]  /*8c80*/  LDC.64 R4, c[0x0][0x8c8] ;  /* 0x00023200ff047b82 */ /* 0x000ee20000000a00 */
[----:B------:R-:W-:-:S04]  /*8c90*/  IADD3 R23, P0, RZ, -R19, RZ ;  /* 0x80000013ff177210 */ /* 0x000fc80007f1e0ff */
[----:B------:R-:W-:-:S03]  /*8ca0*/  IADD3.X R21, RZ, ~R21, RZ, P0, !PT ;  /* 0x80000015ff157210 */ /* 0x000fc600007fe4ff */
[----:B------:R-:W4:Y:S01]  /*8cb0*/  LDC R22, c[0x0][0x8c0] ;  /* 0x00023000ff167b82 */ /* 0x000f220000000800 */
[----:B--2---:R-:W-:-:S07]  /*8cc0*/  IMAD.MOV R15, RZ, RZ, -R14 ;  /* 0x000000ffff0f7224 */ /* 0x004fce00078e0a0e */
[----:B------:R-:W2:Y:S01]  /*8cd0*/  LDC R26, c[0x0][0x8f0] ;  /* 0x00023c00ff1a7b82 */ /* 0x000ea20000000800 */
[----:B-1----:R-:W-:-:S07]  /*8ce0*/  @P2 IMAD R18, R7, R15, R20 ;  /* 0x0000000f07122224 */ /* 0x002fce00078e0214 */
[----:B------:R-:W1:Y:S01]  /*8cf0*/  LDC.64 R14, c[0x0][0x8e8] ;  /* 0x00023a00ff0e7b82 */ /* 0x000e620000000a00 */
[----:B---3--:R-:W-:-:S04]  /*8d00*/  IMAD R6, R21, R4, RZ ;  /* 0x0000000415067224 */ /* 0x008fc800078e02ff */
[C---:B------:R-:W-:Y:S02]  /*8d10*/  IMAD R7, R23.reuse, R5, R6 ;  /* 0x0000000517077224 */ /* 0x040fe400078e0206 */
[----:B------:R-:W-:Y:S01]  /*8d20*/  IMAD.WIDE.U32 R4, R23, R4, R16 ;  /* 0x0000000417047225 */ /* 0x000fe200078e0010 */
[----:B------:R-:W3:Y:S04]  /*8d30*/  LDC R21, c[0x0][0x8b0] ;  /* 0x00022c00ff157b82 */ /* 0x000ee80000000800 */
[----:B------:R-:W-:-:S04]  /*8d40*/  IADD3 R5, R5, R7, RZ ;  /* 0x0000000705057210 */ /* 0x000fc80007ffe0ff */
[----:B------:R-:W5:Y:S01]  /*8d50*/  LDC R6, c[0x0][0x900] ;  /* 0x00024000ff067b82 */ /* 0x000f620000000800 */
[-CC-:B----4-:R-:W-:Y:S02]  /*8d60*/  SHF.R.U64 R25, R4, R22.reuse, R5.reuse ;  /* 0x0000001604197219 */ /* 0x190fe40000001205 */
[----:B------:R-:W-:-:S05]  /*8d70*/  SHF.R.U32.HI R4, RZ, R22, R5 ;  /* 0x00000016ff047219 */ /* 0x000fca0000011605 */
[----:B------:R-:W4:Y:S01]  /*8d80*/  LDC R22, c[0x0][0x8e0] ;  /* 0x00023800ff167b82 */ /* 0x000f220000000800 */
[----:B-1----:R-:W-:-:S04]  /*8d90*/  ISETP.NE.U32.AND P0, PT, R14, RZ, PT ;  /* 0x000000ff0e00720c */ /* 0x002fc80003f05070 */
[----:B------:R-:W-:-:S03]  /*8da0*/  ISETP.NE.AND.EX P0, PT, R15, RZ, PT, P0 ;  /* 0x000000ff0f00720c */ /* 0x000fc60003f05300 */
[----:B------:R-:W1:Y:S01]  /*8db0*/  LDC R23, c[0x0][0x8b8] ;  /* 0x00022e00ff177b82 */ /* 0x000e620000000800 */
[-CC-:B---3--:R-:W-:Y:S02]  /*8dc0*/  SHF.R.U64 R24, R25, R21.reuse, R4.reuse ;  /* 0x0000001519187219 */ /* 0x188fe40000001204 */
[----:B------:R-:W-:-:S05]  /*8dd0*/  SHF.R.U32.HI R5, RZ, R21, R4 ;  /* 0x00000015ff057219 */ /* 0x000fca0000011604 */
[----:B------:R-:W3:Y:S01]  /*8de0*/  LDC R20, c[0x0][0x8a8] ;  /* 0x00022a00ff147b82 */ /* 0x000ee20000000800 */
[-CC-:B-----5:R-:W-:Y:S02]  /*8df0*/  SHF.R.U64 R21, R24, R6.reuse, R5.reuse ;  /* 0x0000000618157219 */ /* 0x1a0fe40000001205 */
[----:B------:R-:W-:-:S03]  /*8e00*/  SHF.R.U32.HI R27, RZ, R6, R5 ;  /* 0x00000006ff1b7219 */ /* 0x000fc60000011605 */
[----:B------:R-:W-:Y:S01]  /*8e10*/  IMAD.MOV.U32 R4, RZ, RZ, R21 ;  /* 0x000000ffff047224 */ /* 0x000fe200078e0015 */
[----:B------:R-:W-:Y:S01]  /*8e20*/  MOV R5, R27 ;  /* 0x0000001b00057202 */ /* 0x000fe20000000f00 */
[----:B--2---:R-:W-:Y:S06]  /*8e30*/  @!P0 BRA `(.L_x_202) ;  /* 0x0000000000288947 */ /* 0x004fec0003800000 */
[----:B------:R-:W2:Y:S02]  /*8e40*/  LDC R4, c[0x0][0x8f4] ;  /* 0x00023d00ff047b82 */ /* 0x000ea40000000800 */
[----:B--2---:R-:W-:-:S05]  /*8e50*/  IADD3 R5, P0, R21, R4, RZ ;  /* 0x0000000415057210 */ /* 0x004fca0007f1e0ff */
[----:B------:R-:W-:-:S04]  /*8e60*/  IMAD.X R27, RZ, RZ, R27, P0 ;  /* 0x000000ffff1b7224 */ /* 0x000fc800000e061b */
[----:B------:R-:W-:-:S04]  /*8e70*/  IMAD.WIDE.U32 R6, R27, R14, RZ ;  /* 0x0000000e1b067225 */ /* 0x000fc800078e00ff */
[----:B------:R-:W-:-:S04]  /*8e80*/  IMAD.WIDE.U32 R6, P0, R5, R15, R6 ;  /* 0x0000000f05067225 */ /* 0x000fc80007800006 */
[----:B------:R-:W-:-:S04]  /*8e90*/  IMAD.WIDE.U32 R4, R5, R14, RZ ;  /* 0x0000000e05047225 */ /* 0x000fc800078e00ff */
[----:B------:R-:W-:Y:S01]  /*8ea0*/  IMAD.MOV.U32 R4, RZ, RZ, R7 ;  /* 0x000000ffff047224 */ /* 0x000fe200078e0007 */
[----:B------:R-:W-:Y:S02]  /*8eb0*/  IADD3 RZ, P1, R5, R6, RZ ;  /* 0x0000000605ff7210 */ /* 0x000fe40007f3e0ff */
[----:B------:R-:W-:-:S03]  /*8ec0*/  IADD3.X R5, RZ, RZ, RZ, P0, !PT ;  /* 0x000000ffff057210 */ /* 0x000fc600007fe4ff */
[----:B------:R-:W-:-:S08]  /*8ed0*/  IMAD.WIDE.U32.X R4, R27, R15, R4, P1 ;  /* 0x0000000f1b047225 */ /* 0x000fd000008e0404 */
.L_x_202:
[----:B------:R-:W-:Y:S02]  /*8ee0*/  SHF.R.U64 R26, R4, R26, R5 ;  /* 0x0000001a041a7219 */ /* 0x000fe40000001205 */
[----:B------:R-:W-:Y:S02]  /*8ef0*/  LOP3.LUT R5, R24, R13, RZ, 0xc0, !PT ;  /* 0x0000000d18057212 */ /* 0x000fe400078ec0ff */
[----:B------:R-:W-:Y:S02]  /*8f00*/  IADD3 R4, -R26, RZ, RZ ;  /* 0x000000ff1a047210 */ /* 0x000fe40007ffe1ff */
[----:B------:R-:W-:Y:S01]  /*8f10*/  LOP3.LUT R25, R25, R12, RZ, 0xc0, !PT ;  /* 0x0000000c19197212 */ /* 0x000fe200078ec0ff */
[----:B------:R-:W-:Y:S01]  /*8f20*/  IMAD R5, R10, R26, R5 ;  /* 0x0000001a0a057224 */ /* 0x000fe200078e0205 */
[----:B------:R-:W-:Y:S01]  /*8f30*/  MOV R6, R19 ;  /* 0x0000001300067202 */ /* 0x000fe20000000f00 */
[----:B----4-:R-:W-:Y:S02]  /*8f40*/  IMAD R21, R4, R22, R21 ;  /* 0x0000001604157224 */ /* 0x010fe400078e0215 */
[----:B-1----:R-:W-:-:S02]  /*8f50*/  IMAD R18, R5, R23, R18 ;  /* 0x0000001705127224 */ /* 0x002fc400078e0212 */
[----:B---3--:R-:W-:Y:S02]  /*8f60*/  IMAD R21, R21, R20, R25 ;  /* 0x0000001415157224 */ /* 0x008fe400078e0219 */
[----:B------:R-:W-:-:S03]  /*8f70*/  IMAD.MOV.U32 R4, RZ, RZ, 0x1 ;  /* 0x00000001ff047424 */ /* 0x000fc600078e00ff */
[----:B------:R-:W-:Y:S02]  /*8f80*/  SEL R7, R21, R18, !P2 ;  /* 0x0000001215077207 */ /* 0x000fe40005000000 */
[----:B------:R-:W-:-:S07]  /*8f90*/  SEL R20, R18, R21, !P2 ;  /* 0x0000001512147207 */ /* 0x000fce0005000000 */
.L_x_200:
[----:B------:R-:W-:-:S13]  /*8fa0*/  LOP3.LUT P0, RZ, R4, 0xff, RZ, 0xc0, !PT ;  /* 0x000000ff04ff7812 */ /* 0x000fda000780c0ff */
[----:B------:R-:W-:Y:S05]  /*8fb0*/  @P0 BRA `(.L_x_203) ;  /* 0xfffffff400280947 */ /* 0x000fea000383ffff */
.L_x_183:
[----:B------:R-:W-:Y:S01]  /*8fc0*/  ELECT P0, URZ, PT ;  /* 0x00000000003f782f */ /* 0x000fe20003800000 */
[----:B------:R-:W-:-:S12]  /*8fd0*/  BSSY B0, `(.L_x_204) ;  /* 0x0000013000007945 */ /* 0x000fd80003800000 */
[----:B------:R-:W-:Y:S05]  /*8fe0*/  @!P0 BRA `(.L_x_205) ;  /* 0x0000000000448947 */ /* 0x000fea0003800000 */
[----:B------:R-:W-:-:S04]  /*8ff0*/  LOP3.LUT R0, R0, 0x2, RZ, 0xfc, !PT ;  /* 0x0000000200007812 */ /* 0x000fc800078efcff */
[----:B------:R-:W-:-:S13]  /*9000*/  ISETP.NE.AND P1, PT, R0, 0x3, PT ;  /* 0x000000030000780c */ /* 0x000fda0003f25270 */
[----:B------:R-:W-:Y:S05]  /*9010*/  @!P1 BRA `(.L_x_206) ;  /* 0x0000000000049947 */ /* 0x000fea0003800000 */
[----:B------:R-:W-:Y:S01]  /*9020*/  BPT.TRAP 0x1 ;  /* 0x000000040000795c */ /* 0x000fe20000300000 */
.L_x_206:
[----:B------:R-:W-:Y:S01]  /*9030*/  IMAD.U32 R3, RZ, RZ, UR43 ;  /* 0x0000002bff037e24 */ /* 0x000fe2000f8e00ff */
[----:B------:R-:W-:Y:S02]  /*9040*/  MOV R2, 0x400 ;  /* 0x0000040000027802 */ /* 0x000fe40000000f00 */
[----:B------:R-:W-:Y:S02]  /*9050*/  SHF.L.U32 R0, R9, 0x1f, RZ ;  /* 0x0000001f09007819 */ /* 0x000fe400000006ff */
[----:B------:R-:W-:-:S04]  /*9060*/  LEA R3, R3, R2, 0x18 ;  /* 0x0000000203037211 */ /* 0x000fc800078ec0ff */
[----:B------:R-:W1:Y:S02]  /*9070*/  SYNCS.PHASECHK.TRANS64.TRYWAIT P0, [R3+URZ+0x120], R0 ;  /* 0x00012000030075a7 */ /* 0x000e64000800017f */
[----:B-1----:R-:W-:Y:S05]  /*9080*/  @!P0 BRA `(.L_x_207) ;  /* 0x0000001800888947 */ /* 0x002fea0003800000 */
.L_x_247:
[----:B------:R-:W-:Y:S05]  /*9090*/  @!P1 BRA `(.L_x_208) ;  /* 0x0000000000049947 */ /* 0x000fea0003800000 */
[----:B------:R-:W-:Y:S01]  /*90a0*/  BPT.TRAP 0x1 ;  /* 0x000000040000795c */ /* 0x000fe20000300000 */
.L_x_208:
[----:B-1----:R-:W-:-:S07]  /*90b0*/  SHF.L.U32 R0, R9, 0x1f, RZ ;  /* 0x0000001f09007819 */ /* 0x002fce00000006ff */
.L_x_209:
[----:B-1----:R1:W3:Y:S02]  /*90c0*/  SYNCS.PHASECHK.TRANS64.TRYWAIT P0, [R3+URZ+0x128], R0 ;  /* 0x00012800030075a7 */ /* 0x0022e4000800017f */
[----:B---3--:R-:W-:Y:S05]  /*90d0*/  @!P0 NANOSLEEP.SYNCS 0x989680 ;  /* 0x009896800000895d */ /* 0x008fea0003900000 */
[----:B------:R-:W3:Y:S02]  /*90e0*/  @!P0 SYNCS.PHASECHK.TRANS64 P0, [R3+URZ+0x128], R0 ;  /* 0x00012800030085a7 */ /* 0x000ee4000800007f */
[----:B---3--:R-:W-:Y:S05]  /*90f0*/  @!P0 BRA `(.L_x_209) ;  /* 0xfffffffc00f08947 */ /* 0x008fea000383ffff */
.L_x_205:
[----:B------:R-:W-:Y:S05]  /*9100*/  BSYNC B0 ;  /* 0x0000000000007941 */ /* 0x000fea0003800000 */
.L_x_204:
[----:B------:R-:W-:Y:S05]  /*9110*/  EXIT ;  /* 0x000000000000794d */ /* 0x000fea0003800000 */
.L_x_178:
[----:B------:R-:W-:Y:S01]  /*9120*/  LOP3.LUT P0, RZ, R12, 0xff, RZ, 0xc0, !PT ;  /* 0x000000ff0cff7812 */ /* 0x000fe2000780c0ff */
[----:B------:R-:W-:Y:S01]  /*9130*/  IMAD.MOV.U32 R12, RZ, RZ, RZ ;  /* 0x000000ffff0c7224 */ /* 0x000fe200078e00ff */
[----:B------:R-:W-:-:S11]  /*9140*/  MOV R0, 0x1 ;  /* 0x0000000100007802 */ /* 0x000fd60000000f00 */
[----:B------:R-:W-:Y:S05]  /*9150*/  @!P0 BRA `(.L_x_210) ;  /* 0x0000000c00208947 */ /* 0x000fea0003800000 */
[----:B------:R-:W1:Y:S01]  /*9160*/  LDC R0, c[0x0][0x28c] ;  /* 0x0000a300ff007b82 */ /* 0x000e620000000800 */
[----:B------:R-:W-:Y:S01]  /*9170*/  ULDC UR7, c[0x0][0x900] ;  /* 0x0002400000077ab9 */ /* 0x000fe20000000800 */
[----:B------:R-:W-:Y:S01]  /*9180*/  UMOV UR8, 0xffffffff ;  /* 0xffffffff00087882 */ /* 0x000fe20000000000 */
[----:B------:R-:W-:Y:S01]  /*9190*/  BSSY B0, `(.L_x_210) ;  /* 0x00000c4000007945 */ /* 0x000fe20003800000 */
[----:B------:R-:W-:Y:S01]  /*91a0*/  USHF.L.U32 UR4, UR43, 0x5, URZ ;  /* 0x000000052b047899 */ /* 0x000fe2000800063f */
[----:B------:R-:W-:Y:S01]  /*91b0*/  IMAD.MOV.U32 R10, RZ, RZ, 0x1 ;  /* 0x00000001ff0a7424 */ /* 0x000fe200078e00ff */
[----:B------:R-:W-:Y:S01]  /*91c0*/  USHF.L.U32 UR5, UR43, 0xb, URZ ;  /* 0x0000000b2b057899 */ /* 0x000fe2000800063f */
[----:B------:R-:W-:Y:S01]  /*91d0*/  LOP3.LUT R9, R19, 0x2, RZ, 0xfc, !PT ;  /* 0x0000000213097812 */ /* 0x000fe200078efcff */
[----:B------:R-:W-:Y:S01]  /*91e0*/  USHF.L.U32 UR8, UR8, UR7, URZ ;  /* 0x0000000708087299 */ /* 0x000fe2000800063f */
[----:B------:R-:W-:Y:S01]  /*91f0*/  IMAD.MOV.U32 R12, RZ, RZ, RZ ;  /* 0x000000ffff0c7224 */ /* 0x000fe200078e00ff */
[----:B------:R-:W-:Y:S01]  /*9200*/  ULDC UR6, c[0x0][0x8a8] ;  /* 0x00022a0000067ab9 */ /* 0x000fe20000000800 */
[----:B------:R-:W-:Y:S01]  /*9210*/  UMOV UR9, 0x1 ;  /* 0x0000000100097882 */ /* 0x000fe20000000000 */
[----:B------:R-:W-:-:S02]  /*9220*/  ULOP3.LUT UR4, UR4, 0x20, URZ, 0xc0, !UPT ;  /* 0x0000002004047892 */ /* 0x000fc4000f8ec03f */
[----:B------:R-:W-:Y:S02]  /*9230*/  ULOP3.LUT UR5, UR5, 0x800, URZ, 0xc0, !UPT ;  /* 0x0000080005057892 */ /* 0x000fe4000f8ec03f */
[----:B------:R-:W-:Y:S02]  /*9240*/  UIADD3 UR6, UR6, -0x1, URZ ;  /* 0xffffffff06067890 */ /* 0x000fe4000fffe03f */
[----:B------:R-:W-:Y:S02]  /*9250*/  USHF.L.U32 UR19, UR9, UR7, URZ ;  /* 0x0000000709137299 */ /* 0x000fe4000800063f */
[----:B------:R-:W-:Y:S01]  /*9260*/  ULOP3.LUT UR18, URZ, UR8, URZ, 0x33, !UPT ;  /* 0x000000083f127292 */ /* 0x000fe2000f8e333f */
[----:B------:R-:W-:Y:S01]  /*9270*/  ULDC.64 UR22, c[0x0][0x198] ;  /* 0x0000660000167ab9 */ /* 0x000fe20000000a00 */
[----:B-1----:R-:W-:-:S04]  /*9280*/  IADD3 R0, R0, 0x3f, RZ ;  /* 0x0000003f00007810 */ /* 0x002fc80007ffe0ff */
[----:B------:R-:W-:-:S04]  /*9290*/  SHF.R.S32.HI R3, RZ, 0x1f, R0 ;  /* 0x0000001fff037819 */ /* 0x000fc80000011400 */
[----:B------:R-:W-:Y:S02]  /*92a0*/  LEA.HI R3, R3, R0, RZ, 0x6 ;  /* 0x0000000003037211 */ /* 0x000fe400078f30ff */
[----:B------:R-:W-:Y:S02]  /*92b0*/  MOV R0, 0x1 ;  /* 0x0000000100007802 */ /* 0x000fe40000000f00 */
[----:B------:R-:W-:-:S04]  /*92c0*/  SHF.R.S32.HI R3, RZ, 0x6, R3 ;  /* 0x00000006ff037819 */ /* 0x000fc80000011403 */
[----:B------:R-:W-:-:S07]  /*92d0*/  IADD3 R8, R3, 0x1, RZ ;  /* 0x0000000103087810 */ /* 0x000fce0007ffe0ff */
.L_x_221:
[----:B------:R-:W-:-:S03]  /*92e0*/  UMOV UR7, 0xffffffff ;  /* 0xffffffff00077882 */ /* 0x000fc60000000000 */
[----:B------:R-:W-:Y:S05]  /*92f0*/  BRA.DIV UR7, `(.L_x_211) ;  /* 0x0000001a07007947 */ /* 0x000fea000b800000 */
[----:B------:R-:W-:-:S13]  /*9300*/  ELECT P6, URZ, PT ;  /* 0x00000000003f782f */ /* 0x000fda00038c0000 */
.L_x_250:
[----:B------:R-:W1:Y:S01]  /*9310*/  LDC R4, c[0x0][0x28c] ;  /* 0x0000a300ff047b82 */ /* 0x000e620000000800 */
[----:B------:R-:W-:Y:S01]  /*9320*/  BSSY B1, `(.L_x_212) ;  /* 0x0000038000017945 */ /* 0x000fe20003800000 */
[----:B-1----:R-:W-:-:S13]  /*9330*/  ISETP.LT.OR P6, PT, R4, 0x1, !P6 ;  /* 0x000000010400780c */ /* 0x002fda00077c1670 */
[----:B------:R-:W-:Y:S05]  /*9340*/  @P6 BRA `(.L_x_213) ;  /* 0x0000000000d46947 */ /* 0x000fea0003800000 */
[----:B------:R-:W-:Y:S01]  /*9350*/  LEA R15, R7, UR4, 0x6 ;  /* 0x00000004070f7c11 */ /* 0x000fe2000f8e30ff */
[----:B------:R-:W-:Y:S01]  /*9360*/  IMAD.SHL.U32 R20, R20, 0x80, RZ ;  /* 0x0000008014147824 */ /* 0x000fe200078e00ff */
[----:B------:R-:W-:Y:S01]  /*9370*/  MOV R21, RZ ;  /* 0x000000ff00157202 */ /* 0x000fe20000000f00 */
[----:B------:R-:W-:Y:S01]  /*9380*/  IMAD.MOV.U32 R4, RZ, RZ, R8 ;  /* 0x000000ffff047224 */ /* 0x000fe200078e0008 */
[----:B------:R-:W-:Y:S01]  /*9390*/  MOV R5, R0 ;  /* 0x0000000000057202 */ /* 0x000fe20000000f00 */
[----:B------:R-:W-:-:S07]  /*93a0*/  IMAD.MOV.U32 R7, RZ, RZ, R12 ;  /* 0x000000ffff077224 */ /* 0x000fce00078e000c */
.L_x_216:
[----:B------:R-:W1:Y:S01]  /*93b0*/  S2R R14, SR_CgaCtaId ;  /* 0x00000000000e7919 */ /* 0x000e620000008800 */
[----:B------:R-:W-:Y:S02]  /*93c0*/  MOV R11, 0x400 ;  /* 0x00000400000b7802 */ /* 0x000fe40000000f00 */
[----:B------:R-:W-:-:S13]  /*93d0*/  LOP3.LUT P1, RZ, R18, 0x7f, RZ, 0xc0, !PT ;  /* 0x0000007f12ff7812 */ /* 0x000fda000782c0ff */
[----:B------:R-:W2:Y:S01]  /*93e0*/  @!P1 LDC R13, c[0x0][0x500] ;  /* 0x00014000ff0d9b82 */ /* 0x000ea20000000800 */
[----:B-1----:R-:W-:Y:S02]  /*93f0*/  LEA R22, R14, R11, 0x18 ;  /* 0x0000000b0e167211 */ /* 0x002fe400078ec0ff */
[----:B------:R-:W-:Y:S02]  /*9400*/  SHF.L.U32 R11, R5, 0x1f, RZ ;  /* 0x0000001f050b7819 */ /* 0x000fe400000006ff */
[----:B------:R-:W-:-:S04]  /*9410*/  LEA R14, R7, R22, 0x3 ;  /* 0x00000016070e7211 */ /* 0x000fc800078e18ff */
[----:B------:R-:W1:Y:S02]  /*9420*/  SYNCS.PHASECHK.TRANS64.TRYWAIT P0, [R14+URZ+0x88], R11 ;  /* 0x0000880b0e0075a7 */ /* 0x000e64000800017f */
[----:B-12---:R-:W-:Y:S05]  /*9430*/  @!P0 BRA `(.L_x_214) ;  /* 0x0000001400d08947 */ /* 0x006fea0003800000 */
.L_x_251:
[----:B-1----:R-:W-:Y:S01]  /*9440*/  PRMT R11, R9, 0x9910, RZ ;  /* 0x00009910090b7816 */ /* 0x002fe200000000ff */
[----:B------:R1:W-:Y:S03]  /*9450*/  @!P1 SYNCS.ARRIVE.TRANS64 RZ, [R14+URZ], R13 ;  /* 0x0000000d0eff99a7 */ /* 0x0003e6000800003f */
[----:B------:R-:W-:-:S13]  /*9460*/  ISETP.NE.AND P0, PT, R11, 0x2, PT ;  /* 0x000000020b00780c */ /* 0x000fda0003f05270 */
[----:B-1----:R-:W-:Y:S05]  /*9470*/  @P0 BRA `(.L_x_215) ;  /* 0x0000000000040947 */ /* 0x002fea0003800000 */
[----:B------:R-:W-:Y:S01]  /*9480*/  BPT.TRAP 0x1 ;  /* 0x000000040000795c */ /* 0x000fe20000300000 */
.L_x_215:
[C---:B------:R-:W-:Y:S01]  /*9490*/  IMAD R11, R7.reuse, 0x2000, R22 ;  /* 0x00002000070b7824 */ /* 0x040fe200078e0216 */
[----:B------:R-:W-:Y:S01]  /*94a0*/  R2UR UR8, R7 ;  /* 0x00000000070872ca */ /* 0x000fe200000e0000 */
[----:B------:R-:W-:Y:S01]  /*94b0*/  VIADD R4, R4, 0xffffffff ;  /* 0xffffffff04047836 */ /* 0x000fe20000000000 */
[----:B------:R-:W-:Y:S01]  /*94c0*/  R2UR UR13, R22 ;  /* 0x00000000160d72ca */ /* 0x000fe200000e0000 */
[----:B------:R-:W-:Y:S01]  /*94d0*/  UIADD3 UR14, UP0, UR22, 0xf0, URZ ;  /* 0x000000f0160e7890 */ /* 0x000fe2000ff1e03f */
[----:B------:R-:W-:Y:S01]  /*94e0*/  R2UR UR7, R11 ;  /* 0x000000000b0772ca */ /* 0x000fe200000e0000 */
[----:B------:R-:W-:Y:S01]  /*94f0*/  UIADD3 UR24, UP1, UR22, 0x1f0, URZ ;  /* 0x000001f016187890 */ /* 0x000fe2000ff3e03f */
[----:B------:R-:W-:Y:S01]  /*9500*/  R2UR UR9, R14 ;  /* 0x000000000e0972ca */ /* 0x000fe200000e0000 */
[----:B------:R-:W-:Y:S01]  /*9510*/  UIADD3.X UR15, URZ, UR23, URZ, UP0, !UPT ;  /* 0x000000173f0f7290 */ /* 0x000fe200087fe43f */
[----:B------:R-:W-:Y:S01]  /*9520*/  R2UR UR11, R20 ;  /* 0x00000000140b72ca */ /* 0x000fe200000e0000 */
[----:B------:R-:W-:Y:S01]  /*9530*/  UIADD3.X UR25, URZ, UR23, URZ, UP1, !UPT ;  /* 0x000000173f197290 */ /* 0x000fe20008ffe43f */
[----:B------:R-:W-:Y:S01]  /*9540*/  R2UR UR10, R21 ;  /* 0x00000000150a72ca */ /* 0x000fe200000e0000 */
[----:B------:R-:W-:Y:S01]  /*9550*/  UMOV UR16, 0x0 ;  /* 0x0000000000107882 */ /* 0x000fe20000000000 */
[----:B------:R-:W-:Y:S01]  /*9560*/  R2UR UR12, R6 ;  /* 0x00000000060c72ca */ /* 0x000fe200000e0000 */
[----:B------:R-:W-:Y:S01]  /*9570*/  ULEA UR8, UR8, UR5, 0xc ;  /* 0x0000000508087291 */ /* 0x000fe2000f8e603f */
[----:B------:R-:W-:Y:S01]  /*9580*/  R2UR UR20, R15 ;  /* 0x000000000f1472ca */ /* 0x000fe200000e0000 */
[----:B------:R-:W-:Y:S01]  /*9590*/  UMOV UR17, 0x10000000 ;  /* 0x1000000000117882 */ /* 0x000fe20000000000 */
[----:B------:R-:W-:Y:S01]  /*95a0*/  ISETP.GT.AND P1, PT, R4, 0x1, PT ;  /* 0x000000010400780c */ /* 0x000fe20003f24270 */
[----:B------:R-:W-:Y:S01]  /*95b0*/  UIADD3 UR7, UR7, 0x4300, URZ ;  /* 0x0000430007077890 */ /* 0x000fe2000fffe03f */
[----:B------:R-:W-:Y:S01]  /*95c0*/  IADD3 R7, R7, 0x1, RZ ;  /* 0x0000000107077810 */ /* 0x000fe20007ffe0ff */
[----:B------:R-:W-:Y:S01]  /*95d0*/  UIADD3 UR13, UR13, 0x26300, UR8 ;  /* 0x000263000d0d7890 */ /* 0x000fe2000fffe008 */
[----:B------:R-:W-:Y:S01]  /*95e0*/  IADD3 R21, R21, 0x40, RZ ;  /* 0x0000004015157810 */ /* 0x000fe20007ffe0ff */
[----:B------:R-:W-:Y:S01]  /*95f0*/  UMOV UR21, 0x30000 ;  /* 0x0003000000157882 */ /* 0x000fe20000000000 */
[----:B------:R-:W-:-:S02]  /*9600*/  ISETP.NE.AND P0, PT, R7, 0x11, PT ;  /* 0x000000110700780c */ /* 0x000fc40003f05270 */
[----:B------:R-:W-:Y:S02]  /*9610*/  UMOV UR8, UR7 ;  /* 0x0000000700087c82 */ /* 0x000fe40008000000 */
[----:B------:R1:W-:Y:S01]  /*9620*/  UTMALDG.3D [UR8], [UR14], desc[UR16] ;  /* 0x000010080e0075b4 */ /* 0x0003e20008011000 */
[----:B------:R-:W-:Y:S02]  /*9630*/  SEL R14, RZ, 0x1, P0 ;  /* 0x00000001ff0e7807 */ /* 0x000fe40000000000 */
[----:B------:R-:W-:Y:S02]  /*9640*/  SEL R7, R7, RZ, P0 ;  /* 0x000000ff07077207 */ /* 0x000fe40000000000 */
[----:B------:R-:W-:Y:S01]  /*9650*/  LOP3.LUT R5, R5, R14, RZ, 0x3c, !PT ;  /* 0x0000000e05057212 */ /* 0x000fe200078e3cff */
[----:B-1----:R-:W-:Y:S01]  /*9660*/  UMOV UR8, UR13 ;  /* 0x0000000d00087c82 */ /* 0x002fe20008000000 */
[----:B------:R-:W-:Y:S02]  /*9670*/  UMOV UR11, UR20 ;  /* 0x00000014000b7c82 */ /* 0x000fe40008000000 */
[----:B------:R1:W-:Y:S02]  /*9680*/  UTMALDG.3D.MULTICAST [UR8], [UR24], UR21, desc[UR16] ;  /* 0x00001008180073b4 */ /* 0x0003e40008011815 */
[----:B-1----:R-:W-:Y:S05]  /*9690*/  @P1 BRA `(.L_x_216) ;  /* 0xfffffffc00441947 */ /* 0x002fea000383ffff */
.L_x_213:
[----:B------:R-:W-:Y:S05]  /*96a0*/  BSYNC B1 ;  /* 0x0000000000017941 */ /* 0x000fea0003800000 */
.L_x_212:
[----:B------:R-:W-:Y:S01]  /*96b0*/  LOP3.LUT P1, RZ, R10, 0xff, RZ, 0xc0, !PT ;  /* 0x000000ff0aff7812 */ /* 0x000fe2000782c0ff */
[C---:B------:R-:W-:Y:S01]  /*96c0*/  IMAD.IADD R12, R3.reuse, 0x1, R12 ;  /* 0x00000001030c7824 */ /* 0x040fe200078e020c */
[----:B------:R-:W-:Y:S01]  /*96d0*/  ULDC.64 UR8, c[0x0][0x8f8] ;  /* 0x00023e0000087ab9 */ /* 0x000fe20000000a00 */
[C---:B------:R-:W-:Y:S01]  /*96e0*/  ISETP.GE.U32.AND P2, PT, R3.reuse, 0x11, PT ;  /* 0x000000110300780c */ /* 0x040fe20003f46070 */
[----:B------:R-:W-:Y:S01]  /*96f0*/  BSSY B1, `(.L_x_217) ;  /* 0x000006b000017945 */ /* 0x000fe20003800000 */
[----:B------:R-:W-:Y:S02]  /*9700*/  MOV R20, 0xffffffff ;  /* 0xffffffff00147802 */ /* 0x000fe40000000f00 */
[----:B------:R-:W-:Y:S02]  /*9710*/  ISETP.GT.U32.AND P0, PT, R12, 0x10, PT ;  /* 0x000000100c00780c */ /* 0x000fe40003f04070 */
[----:B------:R-:W-:Y:S02]  /*9720*/  PRMT R10, RZ, 0x7610, R10 ;  /* 0x00007610ff0a7816 */ /* 0x000fe4000000000a */
[----:B------:R-:W-:-:S02]  /*9730*/  ISETP.LT.U32.AND P0, PT, R3, 0x11, P0 ;  /* 0x000000110300780c */ /* 0x000fc40000701070 */
[----:B------:R-:W1:Y:S01]  /*9740*/  @P1 S2R R5, SR_CgaCtaId ;  /* 0x0000000000051919 */ /* 0x000e620000008800 */
[----:B------:R-:W-:-:S04]  /*9750*/  @P1 MOV R4, 0x400 ;  /* 0x0000040000041802 */ /* 0x000fc80000000f00 */
[----:B-1----:R-:W-:Y:S01]  /*9760*/  @P1 LEA R6, R5, R4, 0x18 ;  /* 0x0000000405061211 */ /* 0x002fe200078ec0ff */
[----:B------:R-:W-:-:S03]  /*9770*/  IMAD.WIDE.U32 R4, R12, -0xf0f0f0f, RZ ;  /* 0xf0f0f0f10c047825 */ /* 0x000fc600078e00ff */
[----:B------:R1:W-:Y:S01]  /*9780*/  @P1 SYNCS.ARRIVE.TRANS64.A1T0 RZ, [R6+URZ+0x138], RZ ;  /* 0x000138ff06ff19a7 */ /* 0x0003e2000810003f */
[----:B------:R-:W-:Y:S02]  /*9790*/  IADD3 R16, P1, R16, UR36, RZ ;  /* 0x0000002410107c10 */ /* 0x000fe4000ff3e0ff */
[----:B------:R-:W-:Y:S02]  /*97a0*/  SHF.R.U32.HI R7, RZ, 0x4, R5 ;  /* 0x00000004ff077819 */ /* 0x000fe40000011605 */
[----:B------:R-:W-:Y:S02]  /*97b0*/  SEL R5, RZ, 0x1, !P0 ;  /* 0x00000001ff057807 */ /* 0x000fe40004000000 */
[----:B------:R-:W-:Y:S01]  /*97c0*/  IADD3.X R17, R17, UR42, RZ, P1, !PT ;  /* 0x0000002a11117c10 */ /* 0x000fe20008ffe4ff */
[----:B------:R-:W-:Y:S01]  /*97d0*/  IMAD R12, R7, -0x11, R12 ;  /* 0xffffffef070c7824 */ /* 0x000fe200078e020c */
[----:B------:R-:W-:Y:S02]  /*97e0*/  ISETP.GE.U32.AND P0, PT, R16, UR8, PT ;  /* 0x0000000810007c0c */ /* 0x000fe4000bf06070 */
[----:B------:R-:W-:-:S02]  /*97f0*/  LOP3.LUT R0, R0, R5, RZ, 0x3c, !PT ;  /* 0x0000000500007212 */ /* 0x000fc400078e3cff */
[----:B------:R-:W-:Y:S02]  /*9800*/  ISETP.GE.U32.AND.EX P0, PT, R17, UR9, PT, P0 ;  /* 0x0000000911007c0c */ /* 0x000fe4000bf06100 */
[----:B------:R-:W-:Y:S01]  /*9810*/  @P2 LOP3.LUT R0, R0, 0x1, R7, 0x78, !PT ;  /* 0x0000000100002812 */ /* 0x000fe200078e7807 */
[----:B------:R-:W-:Y:S01]  /*9820*/  IMAD.MOV.U32 R7, RZ, RZ, -0x1 ;  /* 0xffffffffff077424 */ /* 0x000fe200078e00ff */
[----:B-1----:R-:W-:Y:S02]  /*9830*/  MOV R6, 0xffffffff ;  /* 0xffffffff00067802 */ /* 0x002fe40000000f00 */
[----:B------:R-:W-:-:S07]  /*9840*/  PRMT R4, RZ, 0x7610, R4 ;  /* 0x00007610ff047816 */ /* 0x000fce0000000004 */
[----:B------:R-:W-:Y:S05]  /*9850*/  @P0 BRA `(.L_x_218) ;  /* 0x0000000400500947 */ /* 0x000fea0003800000 */
[----:B------:R-:W1:Y:S01]  /*9860*/  S2R R14, SR_CTAID.X ;  /* 0x00000000000e7919 */ /* 0x000e620000002500 */
[----:B------:R-:W-:Y:S01]  /*9870*/  ULDC.64 UR8, c[0x0][0x8d0] ;  /* 0x0002340000087ab9 */ /* 0x000fe20000000a00 */
[----:B------:R-:W2:Y:S01]  /*9880*/  LDC R15, c[0x0][0x144] ;  /* 0x00005100ff0f7b82 */ /* 0x000ea20000000800 */
[----:B------:R-:W-:Y:S01]  /*9890*/  ISETP.NE.U32.AND P0, PT, RZ, UR8, PT ;  /* 0x00000008ff007c0c */ /* 0x000fe2000bf05070 */
[----:B------:R-:W3:Y:S01]  /*98a0*/  S2R R11, SR_CTAID.Y ;  /* 0x00000000000b7919 */ /* 0x000ee20000002600 */
[----:B------:R-:W-:Y:S01]  /*98b0*/  ULDC UR7, c[0x0][0x150] ;  /* 0x0000540000077ab9 */ /* 0x000fe20000000800 */
[----:B------:R-:W-:Y:S01]  /*98c0*/  ULDC UR10, c[0x0][0x8d8] ;  /* 0x00023600000a7ab9 */ /* 0x000fe20000000800 */
[----:B------:R-:W-:Y:S01]  /*98d0*/  ISETP.NE.AND.EX P0, PT, RZ, UR9, PT, P0 ;  /* 0x00000009ff007c0c */ /* 0x000fe2000bf05300 */
[----:B------:R-:W-:Y:S01]  /*98e0*/  IMAD.MOV.U32 R4, RZ, RZ, R16 ;  /* 0x000000ffff047224 */ /* 0x000fe200078e0010 */
[----:B-1----:R-:W-:-:S05]  /*98f0*/  I2FP.F32.U32 R5, R14 ;  /* 0x0000000e00057245 */ /* 0x002fca0000201000 */
[----:B------:R-:W-:Y:S01]  /*9900*/  FMUL R20, R5, UR7 ;  /* 0x0000000705147c20 */ /* 0x000fe20008400000 */
[----:B------:R-:W-:-:S05]  /*9910*/  MOV R5, R17 ;  /* 0x0000001100057202 */ /* 0x000fca0000000f00 */
[----:B---3--:R-:W-:Y:S05]  /*9920*/  @!P0 BRA `(.L_x_219) ;  /* 0x0000000000288947 */ /* 0x008fea0003800000 */
[----:B------:R-:W-:Y:S02]  /*9930*/  ULDC UR7, c[0x0][0x8dc] ;  /* 0x0002370000077ab9 */ /* 0x000fe40000000800 */
[----:B------:R-:W-:-:S05]  /*9940*/  IADD3 R5, P0, R16, UR7, RZ ;  /* 0x0000000710057c10 */ /* 0x000fca000ff1e0ff */
[----:B------:R-:W-:-:S04]  /*9950*/  IMAD.X R13, RZ, RZ, R17, P0 ;  /* 0x000000ffff0d7224 */ /* 0x000fc800000e0611 */
[----:B------:R-:W-:-:S04]  /*9960*/  IMAD.WIDE.U32 R6, R13, UR8, RZ ;  /* 0x000000080d067c25 */ /* 0x000fc8000f8e00ff */
[----:B------:R-:W-:-:S04]  /*9970*/  IMAD.WIDE.U32 R6, P0, R5, UR9, R6 ;  /* 0x0000000905067c25 */ /* 0x000fc8000f800006 */
[----:B------:R-:W-:-:S04]  /*9980*/  IMAD.WIDE.U32 R4, R5, UR8, RZ ;  /* 0x0000000805047c25 */ /* 0x000fc8000f8e00ff */
[----:B------:R-:W-:Y:S01]  /*9990*/  IMAD.MOV.U32 R4, RZ, RZ, R7 ;  /* 0x000000ffff047224 */ /* 0x000fe200078e0007 */
[----:B------:R-:W-:Y:S02]  /*99a0*/  IADD3 RZ, P1, R5, R6, RZ ;  /* 0x0000000605ff7210 */ /* 0x000fe40007f3e0ff */
[----:B------:R-:W-:-:S03]  /*99b0*/  IADD3.X R5, RZ, RZ, RZ, P0, !PT ;  /* 0x000000ffff057210 */ /* 0x000fc600007fe4ff */
[----:B------:R-:W-:-:S08]  /*99c0*/  IMAD.WIDE.U32.X R4, R13, UR9, R4, P1 ;  /* 0x000000090d047c25 */ /* 0x000fd000088e0404 */
.L_x_219:
[--C-:B------:R-:W-:Y:S01]  /*99d0*/  SHF.R.U64 R13, R4, UR10, R5.reuse ;  /* 0x0000000a040d7c19 */ /* 0x100fe20008001205 */
[----:B------:R-:W1:Y:S01]  /*99e0*/  F2I.U32.TRUNC.NTZ R20, R20 ;  /* 0x0000001400147305 */ /* 0x000e62000020f000 */
[----:B------:R-:W-:Y:S01]  /*99f0*/  SHF.R.U32.HI R4, RZ, UR10, R5 ;  /* 0x0000000aff047c19 */ /* 0x000fe20008011605 */
[----:B------:R-:W-:Y:S01]  /*9a00*/  ULDC.64 UR8, c[0x0][0x8c8] ;  /* 0x0002320000087ab9 */ /* 0x000fe20000000a00 */
[----:B------:R-:W-:Y:S01]  /*9a10*/  IADD3 R7, P0, RZ, -R13, RZ ;  /* 0x8000000dff077210 */ /* 0x000fe20007f1e0ff */
[----:B------:R-:W-:Y:S01]  /*9a20*/  ULDC.64 UR10, c[0x0][0x8e8] ;  /* 0x00023a00000a7ab9 */ /* 0x000fe20000000a00 */
[----:B------:R-:W3:Y:S01]  /*9a30*/  LDC R22, c[0x0][0x148] ;  /* 0x00005200ff167b82 */ /* 0x000ee20000000800 */
[----:B------:R-:W-:Y:S01]  /*9a40*/  ULDC UR7, c[0x0][0x8c0] ;  /* 0x0002300000077ab9 */ /* 0x000fe20000000800 */
[----:B------:R-:W-:Y:S02]  /*9a50*/  IADD3.X R4, RZ, ~R4, RZ, P0, !PT ;  /* 0x80000004ff047210 */ /* 0x000fe400007fe4ff */
[----:B------:R-:W-:-:S03]  /*9a60*/  ISETP.NE.U32.AND P0, PT, RZ, UR10, PT ;  /* 0x0000000aff007c0c */ /* 0x000fc6000bf05070 */
[----:B------:R-:W-:Y:S01]  /*9a70*/  IMAD R6, R4, UR8, RZ ;  /* 0x0000000804067c24 */ /* 0x000fe2000f8e02ff */
[----:B------:R-:W-:Y:S01]  /*9a80*/  ISETP.NE.AND.EX P0, PT, RZ, UR11, PT, P0 ;  /* 0x0000000bff007c0c */ /* 0x000fe2000bf05300 */
[----:B------:R-:W-:Y:S01]  /*9a90*/  IMAD.WIDE.U32 R4, R7, UR8, R16 ;  /* 0x0000000807047c25 */ /* 0x000fe2000f8e0010 */
[----:B------:R-:W-:-:S03]  /*9aa0*/  ULDC UR8, c[0x0][0x154] ;  /* 0x0000550000087ab9 */ /* 0x000fc60000000800 */
[----:B------:R-:W-:Y:S02]  /*9ab0*/  IMAD R7, R7, UR9, R6 ;  /* 0x0000000907077c24 */ /* 0x000fe4000f8e0206 */
[----:B-1----:R-:W-:-:S03]  /*9ac0*/  IMAD.MOV R6, RZ, RZ, -R20 ;  /* 0x000000ffff067224 */ /* 0x002fc600078e0a14 */
[----:B------:R-:W-:Y:S01]  /*9ad0*/  IADD3 R5, R5, R7, RZ ;  /* 0x0000000705057210 */ /* 0x000fe20007ffe0ff */
[----:B--2---:R-:W-:Y:S01]  /*9ae0*/  IMAD R14, R15, R6, R14 ;  /* 0x000000060f0e7224 */ /* 0x004fe200078e020e */
[----:B------:R-:W-:Y:S02]  /*9af0*/  I2FP.F32.U32 R6, R11 ;  /* 0x0000000b00067245 */ /* 0x000fe40000201000 */
[--C-:B------:R-:W-:Y:S02]  /*9b00*/  SHF.R.U64 R15, R4, UR7, R5.reuse ;  /* 0x00000007040f7c19 */ /* 0x100fe40008001205 */
[----:B------:R-:W-:Y:S01]  /*9b10*/  SHF.R.U32.HI R4, RZ, UR7, R5 ;  /* 0x00000007ff047c19 */ /* 0x000fe20008011605 */
[----:B------:R-:W-:Y:S01]  /*9b20*/  FMUL R6, R6, UR8 ;  /* 0x0000000806067c20 */ /* 0x000fe20008400000 */
[----:B------:R-:W-:Y:S02]  /*9b30*/  ULDC UR7, c[0x0][0x8b0] ;  /* 0x00022c0000077ab9 */ /* 0x000fe40000000800 */
[--C-:B------:R-:W-:Y:S01]  /*9b40*/  SHF.R.U64 R21, R15, UR7, R4.reuse ;  /* 0x000000070f157c19 */ /* 0x100fe20008001204 */
[----:B------:R1:W2:Y:S01]  /*9b50*/  F2I.U32.TRUNC.NTZ R24, R6 ;  /* 0x0000000600187305 */ /* 0x0002a2000020f000 */
[----:B------:R-:W-:Y:S01]  /*9b60*/  SHF.R.U32.HI R4, RZ, UR7, R4 ;  /* 0x00000007ff047c19 */ /* 0x000fe20008011604 */
[----:B------:R-:W-:-:S03]  /*9b70*/  ULDC UR7, c[0x0][0x900] ;  /* 0x0002400000077ab9 */ /* 0x000fc60000000800 */
[--C-:B------:R-:W-:Y:S02]  /*9b80*/  SHF.R.U64 R20, R21, UR7, R4.reuse ;  /* 0x0000000715147c19 */ /* 0x100fe40008001204 */
[----:B------:R-:W-:-:S03]  /*9b90*/  SHF.R.U32.HI R23, RZ, UR7, R4 ;  /* 0x00000007ff177c19 */ /* 0x000fc60008011604 */
[----:B------:R-:W-:Y:S01]  /*9ba0*/  IMAD.MOV.U32 R4, RZ, RZ, R20 ;  /* 0x000000ffff047224 */ /* 0x000fe200078e0014 */
[----:B------:R-:W-:Y:S01]  /*9bb0*/  MOV R5, R23 ;  /* 0x0000001700057202 */ /* 0x000fe20000000f00 */
[----:B-1----:R-:W-:Y:S06]  /*9bc0*/  @!P0 BRA `(.L_x_220) ;  /* 0x0000000000288947 */ /* 0x002fec0003800000 */
        /* <DEDUP_REMOVED lines=10> */
.L_x_220:
[----:B------:R-:W-:Y:S01]  /*9c70*/  ISETP.NE.AND P0, PT, R2, 0x1, PT ;  /* 0x000000010200780c */ /* 0x000fe20003f05270 */
[----:B------:R-:W-:Y:S01]  /*9c80*/  ULDC UR7, c[0x0][0x8f0] ;  /* 0x00023c0000077ab9 */ /* 0x000fe20000000800 */
[----:B--2---:R-:W-:Y:S01]  /*9c90*/  IADD3 R24, -R24, RZ, RZ ;  /* 0x000000ff18187210 */ /* 0x004fe20007ffe1ff */
[----:B------:R-:W-:Y:S01]  /*9ca0*/  ULDC UR8, c[0x0][0x8b8] ;  /* 0x00022e0000087ab9 */ /* 0x000fe20000000800 */
[----:B------:R-:W-:Y:S01]  /*9cb0*/  SHF.R.U64 R4, R4, UR7, R5 ;  /* 0x0000000704047c19 */ /* 0x000fe20008001205 */
[----:B------:R-:W-:Y:S01]  /*9cc0*/  ULDC UR7, c[0x0][0x8e0] ;  /* 0x0002380000077ab9 */ /* 0x000fe20000000800 */
[----:B------:R-:W-:Y:S01]  /*9cd0*/  LOP3.LUT R21, R21, UR18, RZ, 0xc0, !PT ;  /* 0x0000001215157c12 */ /* 0x000fe2000f8ec0ff */
[----:B------:R-:W-:Y:S01]  /*9ce0*/  IMAD.MOV.U32 R6, RZ, RZ, R13 ;  /* 0x000000ffff067224 */ /* 0x000fe200078e000d */
[----:B------:R-:W-:Y:S01]  /*9cf0*/  LOP3.LUT R15, R15, UR6, RZ, 0xc0, !PT ;  /* 0x000000060f0f7c12 */ /* 0x000fe2000f8ec0ff */
[----:B------:R-:W-:Y:S02]  /*9d00*/  IMAD.MOV R5, RZ, RZ, -R4 ;  /* 0x000000ffff057224 */ /* 0x000fe400078e0a04 */
[----:B------:R-:W-:Y:S01]  /*9d10*/  IMAD R21, R4, UR19, R21 ;  /* 0x0000001304157c24 */ /* 0x000fe2000f8e0215 */
[----:B------:R-:W-:Y:S01]  /*9d20*/  MOV R4, 0x1 ;  /* 0x0000000100047802 */ /* 0x000fe20000000f00 */
[----:B---3--:R-:W-:-:S02]  /*9d30*/  @P0 IMAD R14, R22, R24, R11 ;  /* 0x00000018160e0224 */ /* 0x008fc400078e020b */
[----:B------:R-:W-:Y:S01]  /*9d40*/  IMAD R20, R5, UR7, R20 ;  /* 0x0000000705147c24 */ /* 0x000fe2000f8e0214 */
[----:B------:R-:W-:Y:S01]  /*9d50*/  ULDC UR7, c[0x0][0x8a8] ;  /* 0x00022a0000077ab9 */ /* 0x000fe20000000800 */
[----:B------:R-:W-:Y:S02]  /*9d60*/  IMAD R14, R21, UR8, R14 ;  /* 0x00000008150e7c24 */ /* 0x000fe4000f8e020e */
[----:B------:R-:W-:-:S05]  /*9d70*/  IMAD R5, R20, UR7, R15 ;  /* 0x0000000714057c24 */ /* 0x000fca000f8e020f */
[----:B------:R-:W-:Y:S02]  /*9d80*/  SEL R7, R5, R14, !P0 ;  /* 0x0000000e05077207 */ /* 0x000fe40004000000 */
[----:B------:R-:W-:-:S07]  /*9d90*/  SEL R20, R14, R5, !P0 ;  /* 0x000000050e147207 */ /* 0x000fce0004000000 */
.L_x_218:
[----:B------:R-:W-:Y:S05]  /*9da0*/  BSYNC B1 ;  /* 0x0000000000017941 */ /* 0x000fea0003800000 */
.L_x_217:
[----:B------:R-:W-:-:S13]  /*9db0*/  LOP3.LUT P0, RZ, R4, 0xff, RZ, 0xc0, !PT ;  /* 0x000000ff04ff7812 */ /* 0x000fda000780c0ff */
[----:B------:R-:W-:Y:S05]  /*9dc0*/  @P0 BRA `(.L_x_221) ;  /* 0xfffffff400440947 */ /* 0x000fea000383ffff */
[----:B------:R-:W-:Y:S05]  /*9dd0*/  BSYNC B0 ;  /* 0x0000000000007941 */ /* 0x000fea0003800000 */
.L_x_210:
[----:B------:R-:W-:-:S03]  /*9de0*/  UMOV UR7, 0xffffffff ;  /* 0xffffffff00077882 */ /* 0x000fc60000000000 */
[----:B------:R-:W-:Y:S05]  /*9df0*/  BRA.DIV UR7, `(.L_x_222) ;  /* 0x0000000e07747947 */ /* 0x000fea000b800000 */
[----:B------:R-:W-:-:S13]  /*9e00*/  ELECT P6, URZ, PT ;  /* 0x00000000003f782f */ /* 0x000fda00038c0000 */
.L_x_254:
[----:B------:R-:W-:Y:S04]  /*9e10*/  BSSY B0, `(.L_x_223) ;  /* 0x00000a0000007945 */ /* 0x000fe80003800000 */
[----:B------:R-:W-:Y:S05]  /*9e20*/  @!P6 BRA `(.L_x_224) ;  /* 0x000000080078e947 */ /* 0x000fea0003800000 */
[----:B------:R-:W-:-:S04]  /*9e30*/  LOP3.LUT R19, R19, 0x2, RZ, 0xfc, !PT ;  /* 0x0000000213137812 */ /* 0x000fc800078efcff */
[----:B------:R-:W-:-:S13]  /*9e40*/  ISETP.NE.AND P0, PT, R19, 0x3, PT ;  /* 0x000000031300780c */ /* 0x000fda0003f05270 */
[----:B------:R-:W-:Y:S05]  /*9e50*/  @!P0 BRA `(.L_x_225) ;  /* 0x0000000000048947 */ /* 0x000fea0003800000 */
[----:B------:R-:W-:Y:S01]  /*9e60*/  BPT.TRAP 0x1 ;  /* 0x000000040000795c */ /* 0x000fe20000300000 */
.L_x_225:
[----:B------:R-:W1:Y:S01]  /*9e70*/  S2R R3, SR_CgaCtaId ;  /* 0x0000000000037919 */ /* 0x000e620000008800 */
[----:B------:R-:W-:-:S04]  /*9e80*/  MOV R2, 0x400 ;  /* 0x0000040000027802 */ /* 0x000fc80000000f00 */
[----:B-1----:R-:W-:Y:S02]  /*9e90*/  LEA R3, R3, R2, 0x18 ;  /* 0x0000000203037211 */ /* 0x002fe400078ec0ff */
[----:B------:R-:W-:Y:S02]  /*9ea0*/  SHF.L.U32 R2, R0, 0x1f, RZ ;  /* 0x0000001f00027819 */ /* 0x000fe400000006ff */
[----:B------:R-:W-:-:S05]  /*9eb0*/  IADD3 R3, R3, 0x88, RZ ;  /* 0x0000008803037810 */ /* 0x000fca0007ffe0ff */
[C---:B------:R-:W-:Y:S01]  /*9ec0*/  IMAD R7, R12.reuse, 0x8, R3 ;  /* 0x000000080c077824 */ /* 0x040fe200078e0203 */
[----:B------:R-:W-:-:S03]  /*9ed0*/  IADD3 R12, R12, 0x1, RZ ;  /* 0x000000010c0c7810 */ /* 0x000fc60007ffe0ff */
[----:B------:R-:W1:Y:S01]  /*9ee0*/  SYNCS.PHASECHK.TRANS64.TRYWAIT P0, [R7+URZ], R2 ;  /* 0x00000002070075a7 */ /* 0x000e62000800017f */
[----:B------:R-:W-:-:S04]  /*9ef0*/  ISETP.NE.AND P1, PT, R12, 0x11, PT ;  /* 0x000000110c00780c */ /* 0x000fc80003f25270 */
[----:B------:R-:W-:Y:S02]  /*9f00*/  SEL R5, RZ, 0x1, P1 ;  /* 0x00000001ff057807 */ /* 0x000fe40000800000 */
[----:B------:R-:W-:Y:S02]  /*9f10*/  SEL R12, R12, RZ, P1 ;  /* 0x000000ff0c0c7207 */ /* 0x000fe40000800000 */
[----:B------:R-:W-:-:S03]  /*9f20*/  LOP3.LUT R5, R0, R5, RZ, 0x3c, !PT ;  /* 0x0000000500057212 */ /* 0x000fc600078e3cff */
[----:B------:R-:W-:Y:S01]  /*9f30*/  IMAD R9, R12, 0x8, R3 ;  /* 0x000000080c097824 */ /* 0x000fe200078e0203 */
[----:B------:R-:W-:Y:S01]  /*9f40*/  SHF.L.U32 R4, R5, 0x1f, RZ ;  /* 0x0000001f05047819 */ /* 0x000fe200000006ff */
[----:B-1----:R-:W-:Y:S06]  /*9f50*/  @!P0 BRA `(.L_x_226) ;  /* 0x0000000c003c8947 */ /* 0x002fec0003800000 */
.L_x_255:
[----:B------:R-:W2:Y:S01]  /*9f60*/  SYNCS.PHASECHK.TRANS64.TRYWAIT P0, [R9+URZ], R4 ;  /* 0x00000004090075a7 */ /* 0x000ea2000800017f */
[----:B------:R-:W-:-:S04]  /*9f70*/  IADD3 R0, R12, 0x1, RZ ;  /* 0x000000010c007810 */ /* 0x000fc80007ffe0ff */
[----:B------:R-:W-:-:S04]  /*9f80*/  ISETP.NE.AND P1, PT, R0, 0x11, PT ;  /* 0x000000110000780c */ /* 0x000fc80003f25270 */
[----:B-1----:R-:W-:Y:S02]  /*9f90*/  SEL R2, RZ, 0x1, P1 ;  /* 0x00000001ff027807 */ /* 0x002fe40000800000 */
[----:B------:R-:W-:Y:S02]  /*9fa0*/  SEL R0, R0, RZ, P1 ;  /* 0x000000ff00007207 */ /* 0x000fe40000800000 */
[----:B------:R-:W-:-:S03]  /*9fb0*/  LOP3.LUT R7, R5, R2, RZ, 0x3c, !PT ;  /* 0x0000000205077212 */ /* 0x000fc600078e3cff */
[----:B------:R-:W-:Y:S01]  /*9fc0*/  IMAD R6, R0, 0x8, R3 ;  /* 0x0000000800067824 */ /* 0x000fe200078e0203 */
[----:B------:R-:W-:Y:S01]  /*9fd0*/  SHF.L.U32 R5, R7, 0x1f, RZ ;  /* 0x0000001f07057819 */ /* 0x000fe200000006ff */
[----:B--2---:R-:W-:Y:S06]  /*9fe0*/  @!P0 BRA `(.L_x_227) ;  /* 0x0000000c002c8947 */ /* 0x004fec0003800000 */
.L_x_256:
[----:B------:R-:W2:Y:S01]  /*9ff0*/  SYNCS.PHASECHK.TRANS64.TRYWAIT P0, [R6+URZ], R5 ;  /* 0x00000005060075a7 */ /* 0x000ea2000800017f */
[----:B------:R-:W-:-:S04]  /*a000*/  IADD3 R0, R0, 0x1, RZ ;  /* 0x0000000100007810 */ /* 0x000fc80007ffe0ff */
[----:B------:R-:W-:-:S04]  /*a010*/  ISETP.NE.AND P1, PT, R0, 0x11, PT ;  /* 0x000000110000780c */ /* 0x000fc80003f25270 */
[----:B------:R-:W-:Y:S02]  /*a020*/  SEL R2, RZ, 0x1, P1 ;  /* 0x00000001ff027807 */ /* 0x000fe40000800000 */
[----:B------:R-:W-:Y:S02]  /*a030*/  SEL R0, R0, RZ, P1 ;  /* 0x000000ff00007207 */ /* 0x000fe40000800000 */
[----:B------:R-:W-:-:S03]  /*a040*/  LOP3.LUT R7, R7, R2, RZ, 0x3c, !PT ;  /* 0x0000000207077212 */ /* 0x000fc600078e3cff */
[----:B-1----:R-:W-:Y:S01]  /*a050*/  IMAD R9, R0, 0x8, R3 ;  /* 0x0000000800097824 */ /* 0x002fe200078e0203 */
[----:B------:R-:W-:Y:S01]  /*a060*/  SHF.L.U32 R4, R7, 0x1f, RZ ;  /* 0x0000001f07047819 */ /* 0x000fe200000006ff */
[----:B--2---:R-:W-:Y:S06]  /*a070*/  @!P0 BRA `(.L_x_228) ;  /* 0x0000000c001c8947 */ /* 0x004fec0003800000 */
.L_x_257:
        /* <DEDUP_REMOVED lines=9> */
.L_x_258:
        /* <DEDUP_REMOVED lines=9> */
.L_x_259:
        /* <DEDUP_REMOVED lines=9> */
.L_x_260:
        /* <DEDUP_REMOVED lines=9> */
.L_x_261:
        /* <DEDUP_REMOVED lines=9> */
.L_x_262:
        /* <DEDUP_REMOVED lines=9> */
.L_x_263:
        /* <DEDUP_REMOVED lines=9> */
.L_x_264:
        /* <DEDUP_REMOVED lines=9> */
.L_x_265:
        /* <DEDUP_REMOVED lines=9> */
.L_x_266:
        /* <DEDUP_REMOVED lines=9> */
.L_x_267:
        /* <DEDUP_REMOVED lines=9> */
.L_x_268:
        /* <DEDUP_REMOVED lines=9> */
.L_x_269:
[----:B------:R-:W2:Y:S01]  /*a740*/  SYNCS.PHASECHK.TRANS64.TRYWAIT P0, [R9+URZ], R4 ;  /* 0x00000004090075a7 */ /* 0x000ea2000800017f */
[----:B------:R-:W-:-:S04]  /*a750*/  IADD3 R0, R0, 0x1, RZ ;  /* 0x0000000100007810 */ /* 0x000fc80007ffe0ff */
[----:B------:R-:W-:-:S04]  /*a760*/  ISETP.NE.AND P1, PT, R0, 0x11, PT ;  /* 0x000000110000780c */ /* 0x000fc80003f25270 */
[----:B------:R-:W-:Y:S02]  /*a770*/  SEL R2, RZ, 0x1, P1 ;  /* 0x00000001ff027807 */ /* 0x000fe40000800000 */
[----:B------:R-:W-:Y:S02]  /*a780*/  SEL R0, R0, RZ, P1 ;  /* 0x000000ff00007207 */ /* 0x000fe40000800000 */
[----:B------:R-:W-:Y:S01]  /*a790*/  LOP3.LUT R2, R7, R2, RZ, 0x3c, !PT ;  /* 0x0000000207027212 */ /* 0x000fe200078e3cff */
[----:B--2---:R-:W-:Y:S06]  /*a7a0*/  @!P0 BRA `(.L_x_241) ;  /* 0x0000000800548947 */ /* 0x004fec0003800000 */
.L_x_270:
[----:B------:R-:W-:Y:S01]  /*a7b0*/  IMAD R3, R0, 0x8, R3 ;  /* 0x0000000800037824 */ /* 0x000fe200078e0203 */
[----:B------:R-:W-:-:S07]  /*a7c0*/  SHF.L.U32 R0, R2, 0x1f, RZ ;  /* 0x0000001f02007819 */ /* 0x000fce00000006ff */
.L_x_242:
[----:B---3--:R3:W4:Y:S02]  /*a7d0*/  SYNCS.PHASECHK.TRANS64.TRYWAIT P0, [R3+URZ], R0 ;  /* 0x00000000030075a7 */ /* 0x008724000800017f */
[----:B----4-:R-:W-:Y:S05]  /*a7e0*/  @!P0 NANOSLEEP.SYNCS 0x989680 ;  /* 0x009896800000895d */ /* 0x010fea0003900000 */
[----:B------:R-:W4:Y:S02]  /*a7f0*/  @!P0 SYNCS.PHASECHK.TRANS64 P0, [R3+URZ], R0 ;  /* 0x00000000030085a7 */ /* 0x000f24000800007f */
[----:B----4-:R-:W-:Y:S05]  /*a800*/  @!P0 BRA `(.L_x_242) ;  /* 0xfffffffc00f08947 */ /* 0x010fea000383ffff */
.L_x_224:
[----:B------:R-:W-:Y:S05]  /*a810*/  BSYNC B0 ;  /* 0x0000000000007941 */ /* 0x000fea0003800000 */
.L_x_223:
[----:B------:R-:W-:Y:S05]  /*a820*/  EXIT ;  /* 0x000000000000794d */ /* 0x000fea0003800000 */
.L_x_25:
[----:B--2---:R-:W-:-:S04]  /*a830*/  MOV R5, UR5 ;  /* 0x0000000500057c02 */ /* 0x004fc80008000f00 */
[----:B------:R2:W3:Y:S03]  /*a840*/  SYNCS.PHASECHK.TRANS64.TRYWAIT P0, [R5+URZ], R0 ;  /* 0x00000000050075a7 */ /* 0x0004e6000800017f */
[----:B---3--:R-:W-:Y:S05]  /*a850*/  @!P0 NANOSLEEP.SYNCS 0x989680 ;  /* 0x009896800000895d */ /* 0x008fea0003900000 */
[----:B------:R-:W3:Y:S02]  /*a860*/  @!P0 SYNCS.PHASECHK.TRANS64 P0, [R5+URZ], R0 ;  /* 0x00000000050085a7 */ /* 0x000ee4000800007f */
[----:B---3--:R-:W-:Y:S05]  /*a870*/  @!P0 BRA `(.L_x_25) ;  /* 0xfffffffc00ec8947 */ /* 0x008fea000383ffff */
[----:B------:R-:W-:Y:S05]  /*a880*/  BRA `(.L_x_24) ;  /* 0xffffff7400187947 */ /* 0x000fea000383ffff */
.L_x_31:
[----:B--2---:R-:W-:-:S04]  /*a890*/  IMAD.U32 R6, RZ, RZ, UR8 ;  /* 0x00000008ff067e24 */ /* 0x004fc8000f8e00ff */
[----:B------:R2:W3:Y:S03]  /*a8a0*/  SYNCS.PHASECHK.TRANS64.TRYWAIT P0, [R6+URZ], R5 ;  /* 0x00000005060075a7 */ /* 0x0004e6000800017f */
[----:B---3--:R-:W-:Y:S05]  /*a8b0*/  @!P0 NANOSLEEP.SYNCS 0x989680 ;  /* 0x009896800000895d */ /* 0x008fea0003900000 */
[----:B------:R-:W3:Y:S02]  /*a8c0*/  @!P0 SYNCS.PHASECHK.TRANS64 P0, [R6+URZ], R5 ;  /* 0x00000005060085a7 */ /* 0x000ee4000800007f */
[----:B---3--:R-:W-:Y:S05]  /*a8d0*/  @!P0 BRA `(.L_x_31) ;  /* 0xfffffffc00ec8947 */ /* 0x008fea000383ffff */
[----:B------:R-:W-:Y:S05]  /*a8e0*/  BRA `(.L_x_30) ;  /* 0xffffff78009c7947 */ /* 0x000fea000383ffff */
.L_x_57:
[----:B-1----:R1:W2:Y:S02]  /*a8f0*/  SYNCS.PHASECHK.TRANS64.TRYWAIT P2, [R13+URZ+0x110], R0 ;  /* 0x000110000d0075a7 */ /* 0x0022a4000804017f */
[----:B--2---:R-:W-:Y:S05]  /*a900*/  @!P2 NANOSLEEP.SYNCS 0x989680 ;  /* 0x009896800000a95d */ /* 0x004fea0003900000 */
[----:B------:R-:W2:Y:S02]  /*a910*/  @!P2 SYNCS.PHASECHK.TRANS64 P2, [R13+URZ+0x110], R0 ;  /* 0x000110000d00a5a7 */ /* 0x000ea4000804007f */
[----:B--2---:R-:W-:Y:S05]  /*a920*/  @!P2 BRA `(.L_x_57) ;  /* 0xfffffffc00f0a947 */ /* 0x004fea000383ffff */
[----:B------:R-:W-:Y:S05]  /*a930*/  BRA `(.L_x_243) ;  /* 0xffffff8800b87947 */ /* 0x000fea000383ffff */
.L_x_116:
[----:B-1----:R1:W2:Y:S02]  /*a940*/  SYNCS.PHASECHK.TRANS64.TRYWAIT P0, [R12+URZ+0x110], R9 ;  /* 0x000110090c0075a7 */ /* 0x0022a4000800017f */
[----:B--2---:R-:W-:Y:S05]  /*a950*/  @!P0 NANOSLEEP.SYNCS 0x989680 ;  /* 0x009896800000895d */ /* 0x004fea0003900000 */
[----:B------:R-:W2:Y:S02]  /*a960*/  @!P0 SYNCS.PHASECHK.TRANS64 P0, [R12+URZ+0x110], R9 ;  /* 0x000110090c0085a7 */ /* 0x000ea4000800007f */
[----:B--2---:R-:W-:Y:S05]  /*a970*/  @!P0 BRA `(.L_x_116) ;  /* 0xfffffffc00f08947 */ /* 0x004fea000383ffff */
[----:B------:R-:W-:Y:S05]  /*a980*/  BRA `(.L_x_244) ;  /* 0xffffffac00047947 */ /* 0x000fea000383ffff */
.L_x_180:
[----:B-1----:R-:W-:-:S04]  /*a990*/  MOV R4, UR4 ;  /* 0x0000000400047c02 */ /* 0x002fc80008000f00 */
[----:B------:R1:W2:Y:S03]  /*a9a0*/  SYNCS.PHASECHK.TRANS64.TRYWAIT P0, [R4+URZ+0x138], R3 ;  /* 0x00013803040075a7 */ /* 0x0002a6000800017f */
[----:B--2---:R-:W-:Y:S05]  /*a9b0*/  @!P0 NANOSLEEP.SYNCS 0x989680 ;  /* 0x009896800000895d */ /* 0x004fea0003900000 */
[----:B------:R-:W2:Y:S02]  /*a9c0*/  @!P0 SYNCS.PHASECHK.TRANS64 P0, [R4+URZ+0x138], R3 ;  /* 0x00013803040085a7 */ /* 0x000ea4000800007f */
[----:B--2---:R-:W-:Y:S05]  /*a9d0*/  @!P0 BRA `(.L_x_180) ;  /* 0xfffffffc00ec8947 */ /* 0x004fea000383ffff */
[----:B------:R-:W-:Y:S05]  /*a9e0*/  BRA `(.L_x_179) ;  /* 0xffffffd800307947 */ /* 0x000fea000383ffff */
.L_x_189:
[----:B-1----:R-:W-:-:S04]  /*a9f0*/  IMAD.U32 R5, RZ, RZ, UR5 ;  /* 0x00000005ff057e24 */ /* 0x002fc8000f8e00ff */
[----:B------:R1:W2:Y:S03]  /*aa00*/  SYNCS.PHASECHK.TRANS64.TRYWAIT P1, [R5+URZ+0x120], R4 ;  /* 0x00012004050075a7 */ /* 0x0002a6000802017f */
[----:B--2---:R-:W-:Y:S05]  /*aa10*/  @!P1 NANOSLEEP.SYNCS 0x989680 ;  /* 0x009896800000995d */ /* 0x004fea0003900000 */
[----:B------:R-:W2:Y:S02]  /*aa20*/  @!P1 SYNCS.PHASECHK.TRANS64 P1, [R5+URZ+0x120], R4 ;  /* 0x00012004050095a7 */ /* 0x000ea4000802007f */
[----:B--2---:R-:W-:Y:S05]  /*aa30*/  @!P1 BRA `(.L_x_189) ;  /* 0xfffffffc00ec9947 */ /* 0x004fea000383ffff */
[----:B------:R-:W-:Y:S05]  /*aa40*/  BRA `(.L_x_245) ;  /* 0xffffffdc001c7947 */ /* 0x000fea000383ffff */
.L_x_195:
[----:B-12---:R-:W-:-:S04]  /*aa50*/  MOV R5, UR5 ;  /* 0x0000000500057c02 */ /* 0x006fc80008000f00 */
[----:B------:R1:W2:Y:S03]  /*aa60*/  SYNCS.PHASECHK.TRANS64.TRYWAIT P1, [R5+URZ+0x128], R4 ;  /* 0x00012804050075a7 */ /* 0x0002a6000802017f */
[----:B--2---:R-:W-:Y:S05]  /*aa70*/  @!P1 NANOSLEEP.SYNCS 0x989680 ;  /* 0x009896800000995d */ /* 0x004fea0003900000 */
[----:B------:R-:W2:Y:S02]  /*aa80*/  @!P1 SYNCS.PHASECHK.TRANS64 P1, [R5+URZ+0x128], R4 ;  /* 0x00012804050095a7 */ /* 0x000ea4000802007f */
[----:B--2---:R-:W-:Y:S05]  /*aa90*/  @!P1 BRA `(.L_x_195) ;  /* 0xfffffffc00ec9947 */ /* 0x004fea000383ffff */
[----:B------:R-:W-:Y:S05]  /*aaa0*/  BRA `(.L_x_246) ;  /* 0xffffffdc00647947 */ /* 0x000fea000383ffff */
.L_x_207:
[----:B-1----:R1:W3:Y:S02]  /*aab0*/  SYNCS.PHASECHK.TRANS64.TRYWAIT P0, [R3+URZ+0x120], R0 ;  /* 0x00012000030075a7 */ /* 0x0022e4000800017f */
[----:B---3--:R-:W-:Y:S05]  /*aac0*/  @!P0 NANOSLEEP.SYNCS 0x989680 ;  /* 0x009896800000895d */ /* 0x008fea0003900000 */
[----:B------:R-:W3:Y:S02]  /*aad0*/  @!P0 SYNCS.PHASECHK.TRANS64 P0, [R3+URZ+0x120], R0 ;  /* 0x00012000030085a7 */ /* 0x000ee4000800007f */
[----:B---3--:R-:W-:Y:S05]  /*aae0*/  @!P0 BRA `(.L_x_207) ;  /* 0xfffffffc00f08947 */ /* 0x008fea000383ffff */
[----:B------:R-:W-:Y:S05]  /*aaf0*/  BRA `(.L_x_247) ;  /* 0xffffffe400647947 */ /* 0x000fea000383ffff */
.L_x_211:
[----:B------:R-:W-:Y:S01]  /*ab00*/  BSSY B1, `(.L_x_248) ;  /* 0x0000006000017945 */ /* 0x000fe20003800000 */
[----:B------:R-:W-:-:S07]  /*ab10*/  IMAD.MOV.U32 R15, RZ, RZ, -0x1 ;  /* 0xffffffffff0f7424 */ /* 0x000fce00078e00ff */
[----:B------:R-:W-:Y:S05]  /*ab20*/  WARPSYNC.COLLECTIVE R15, `(.L_x_249) ;  /* 0x000000000f0c7348 */ /* 0x000fea0003c00000 */
[----:B------:R-:W-:Y:S02]  /*ab30*/  ELECT P6, UR62, PT ;  /* 0x00000000003e782f */ /* 0x000fe400038c0000 */
[----:B------:R-:W-:Y:S01]  /*ab40*/  MOV R14, UR62 ;  /* 0x0000003e000e7c02 */ /* 0x000fe20008000f00 */
[----:B------:R-:W-:Y:S10]  /*ab50*/  ENDCOLLECTIVE ;  /* 0x000000000000791b */ /* 0x000ff40003800000 */
.L_x_249:
[----:B------:R-:W-:Y:S05]  /*ab60*/  BSYNC B1 ;  /* 0x0000000000017941 */ /* 0x000fea0003800000 */
.L_x_248:
[----:B------:R-:W-:Y:S05]  /*ab70*/  BRA `(.L_x_250) ;  /* 0xffffffe400e47947 */ /* 0x000fea000383ffff */
.L_x_214:
[----:B-1----:R1:W2:Y:S02]  /*ab80*/  SYNCS.PHASECHK.TRANS64.TRYWAIT P0, [R14+URZ+0x88], R11 ;  /* 0x0000880b0e0075a7 */ /* 0x0022a4000800017f */
[----:B--2---:R-:W-:Y:S05]  /*ab90*/  @!P0 NANOSLEEP.SYNCS 0x989680 ;  /* 0x009896800000895d */ /* 0x004fea0003900000 */
[----:B------:R-:W2:Y:S02]  /*aba0*/  @!P0 SYNCS.PHASECHK.TRANS64 P0, [R14+URZ+0x88], R11 ;  /* 0x0000880b0e0085a7 */ /* 0x000ea4000800007f */
[----:B--2---:R-:W-:Y:S05]  /*abb0*/  @!P0 BRA `(.L_x_214) ;  /* 0xfffffffc00f08947 */ /* 0x004fea000383ffff */
[----:B------:R-:W-:Y:S05]  /*abc0*/  BRA `(.L_x_251) ;  /* 0xffffffe8001c7947 */ /* 0x000fea000383ffff */
.L_x_222:
[----:B------:R-:W-:Y:S01]  /*abd0*/  BSSY B0, `(.L_x_252) ;  /* 0x0000006000007945 */ /* 0x000fe20003800000 */
[----:B------:R-:W-:-:S07]  /*abe0*/  MOV R15, 0xffffffff ;  /* 0xffffffff000f7802 */ /* 0x000fce0000000f00 */
[----:B------:R-:W-:Y:S05]  /*abf0*/  WARPSYNC.COLLECTIVE R15, `(.L_x_253) ;  /* 0x000000000f0c7348 */ /* 0x000fea0003c00000 */
[----:B------:R-:W-:Y:S02]  /*ac00*/  ELECT P6, UR62, PT ;  /* 0x00000000003e782f */ /* 0x000fe400038c0000 */
[----:B------:R-:W-:Y:S01]  /*ac10*/  MOV R14, UR62 ;  /* 0x0000003e000e7c02 */ /* 0x000fe20008000f00 */
[----:B------:R-:W-:Y:S10]  /*ac20*/  ENDCOLLECTIVE ;  /* 0x000000000000791b */ /* 0x000ff40003800000 */
.L_x_253:
[----:B------:R-:W-:Y:S05]  /*ac30*/  BSYNC B0 ;  /* 0x0000000000007941 */ /* 0x000fea0003800000 */
.L_x_252:
[----:B------:R-:W-:Y:S05]  /*ac40*/  BRA `(.L_x_254) ;  /* 0xfffffff000707947 */ /* 0x000fea000383ffff */
.L_x_226:
[----:B-1----:R1:W2:Y:S02]  /*ac50*/  SYNCS.PHASECHK.TRANS64.TRYWAIT P0, [R7+URZ], R2 ;  /* 0x00000002070075a7 */ /* 0x0022a4000800017f */
[----:B--2---:R-:W-:Y:S05]  /*ac60*/  @!P0 NANOSLEEP.SYNCS 0x989680 ;  /* 0x009896800000895d */ /* 0x004fea0003900000 */
[----:B------:R-:W2:Y:S02]  /*ac70*/  @!P0 SYNCS.PHASECHK.TRANS64 P0, [R7+URZ], R2 ;  /* 0x00000002070085a7 */ /* 0x000ea4000800007f */
[----:B--2---:R-:W-:Y:S05]  /*ac80*/  @!P0 BRA `(.L_x_226) ;  /* 0xfffffffc00f08947 */ /* 0x004fea000383ffff */
[----:B------:R-:W-:Y:S05]  /*ac90*/  BRA `(.L_x_255) ;  /* 0xfffffff000b07947 */ /* 0x000fea000383ffff */
.L_x_227:
[----:B-1----:R1:W2:Y:S02]  /*aca0*/  SYNCS.PHASECHK.TRANS64.TRYWAIT P0, [R9+URZ], R4 ;  /* 0x00000004090075a7 */ /* 0x0022a4000800017f */
[----:B--2---:R-:W-:Y:S05]  /*acb0*/  @!P0 NANOSLEEP.SYNCS 0x989680 ;  /* 0x009896800000895d */ /* 0x004fea0003900000 */
[----:B------:R-:W2:Y:S02]  /*acc0*/  @!P0 SYNCS.PHASECHK.TRANS64 P0, [R9+URZ], R4 ;  /* 0x00000004090085a7 */ /* 0x000ea4000800007f */
[----:B--2---:R-:W-:Y:S05]  /*acd0*/  @!P0 BRA `(.L_x_227) ;  /* 0xfffffffc00f08947 */ /* 0x004fea000383ffff */
[----:B------:R-:W-:Y:S05]  /*ace0*/  BRA `(.L_x_256) ;  /* 0xfffffff000c07947 */ /* 0x000fea000383ffff */
.L_x_228:
[----:B-1----:R1:W2:Y:S02]  /*acf0*/  SYNCS.PHASECHK.TRANS64.TRYWAIT P0, [R6+URZ], R5 ;  /* 0x00000005060075a7 */ /* 0x0022a4000800017f */
[----:B--2---:R-:W-:Y:S05]  /*ad00*/  @!P0 NANOSLEEP.SYNCS 0x989680 ;  /* 0x009896800000895d */ /* 0x004fea0003900000 */
[----:B------:R-:W2:Y:S02]  /*ad10*/  @!P0 SYNCS.PHASECHK.TRANS64 P0, [R6+URZ], R5 ;  /* 0x00000005060085a7 */ /* 0x000ea4000800007f */
[----:B--2---:R-:W-:Y:S05]  /*ad20*/  @!P0 BRA `(.L_x_228) ;  /* 0xfffffffc00f08947 */ /* 0x004fea000383ffff */
[----:B------:R-:W-:Y:S05]  /*ad30*/  BRA `(.L_x_257) ;  /* 0xfffffff000d07947 */ /* 0x000fea000383ffff */
.L_x_229:
[----:B-1----:R1:W2:Y:S02]  /*ad40*/  SYNCS.PHASECHK.TRANS64.TRYWAIT P0, [R9+URZ], R4 ;  /* 0x00000004090075a7 */ /* 0x0022a4000800017f */
[----:B--2---:R-:W-:Y:S05]  /*ad50*/  @!P0 NANOSLEEP.SYNCS 0x989680 ;  /* 0x009896800000895d */ /* 0x004fea0003900000 */
[----:B------:R-:W2:Y:S02]  /*ad60*/  @!P0 SYNCS.PHASECHK.TRANS64 P0, [R9+URZ], R4 ;  /* 0x00000004090085a7 */ /* 0x000ea4000800007f */
[----:B--2---:R-:W-:Y:S05]  /*ad70*/  @!P0 BRA `(.L_x_229) ;  /* 0xfffffffc00f08947 */ /* 0x004fea000383ffff */
[----:B------:R-:W-:Y:S05]  /*ad80*/  BRA `(.L_x_258) ;  /* 0xfffffff000e07947 */ /* 0x000fea000383ffff */
.L_x_230:
[----:B-1----:R1:W2:Y:S02]  /*ad90*/  SYNCS.PHASECHK.TRANS64.TRYWAIT P0, [R6+URZ], R5 ;  /* 0x00000005060075a7 */ /* 0x0022a4000800017f */
[----:B--2---:R-:W-:Y:S05]  /*ada0*/  @!P0 NANOSLEEP.SYNCS 0x989680 ;  /* 0x009896800000895d */ /* 0x004fea0003900000 */
[----:B------:R-:W2:Y:S02]  /*adb0*/  @!P0 SYNCS.PHASECHK.TRANS64 P0, [R6+URZ], R5 ;  /* 0x00000005060085a7 */ /* 0x000ea4000800007f */
[----:B--2---:R-:W-:Y:S05]  /*adc0*/  @!P0 BRA `(.L_x_230) ;  /* 0xfffffffc00f08947 */ /* 0x004fea000383ffff */
[----:B------:R-:W-:Y:S05]  /*add0*/  BRA `(.L_x_259) ;  /* 0xfffffff000f07947 */ /* 0x000fea000383ffff */
.L_x_231:
[----:B-1----:R1:W2:Y:S02]  /*ade0*/  SYNCS.PHASECHK.TRANS64.TRYWAIT P0, [R9+URZ], R4 ;  /* 0x00000004090075a7 */ /* 0x0022a4000800017f */
[----:B--2---:R-:W-:Y:S05]  /*adf0*/  @!P0 NANOSLEEP.SYNCS 0x989680 ;  /* 0x009896800000895d */ /* 0x004fea0003900000 */
[----:B------:R-:W2:Y:S02]  /*ae00*/  @!P0 SYNCS.PHASECHK.TRANS64 P0, [R9+URZ], R4 ;  /* 0x00000004090085a7 */ /* 0x000ea4000800007f */
[----:B--2---:R-:W-:Y:S05]  /*ae10*/  @!P0 BRA `(.L_x_231) ;  /* 0xfffffffc00f08947 */ /* 0x004fea000383ffff */
[----:B------:R-:W-:Y:S05]  /*ae20*/  BRA `(.L_x_260) ;  /* 0xfffffff400007947 */ /* 0x000fea000383ffff */
.L_x_232:
[----:B-1----:R1:W2:Y:S02]  /*ae30*/  SYNCS.PHASECHK.TRANS64.TRYWAIT P0, [R6+URZ], R5 ;  /* 0x00000005060075a7 */ /* 0x0022a4000800017f */
[----:B--2---:R-:W-:Y:S05]  /*ae40*/  @!P0 NANOSLEEP.SYNCS 0x989680 ;  /* 0x009896800000895d */ /* 0x004fea0003900000 */
[----:B------:R-:W2:Y:S02]  /*ae50*/  @!P0 SYNCS.PHASECHK.TRANS64 P0, [R6+URZ], R5 ;  /* 0x00000005060085a7 */ /* 0x000ea4000800007f */
[----:B--2---:R-:W-:Y:S05]  /*ae60*/  @!P0 BRA `(.L_x_232) ;  /* 0xfffffffc00f08947 */ /* 0x004fea000383ffff */
[----:B------:R-:W-:Y:S05]  /*ae70*/  BRA `(.L_x_261) ;  /* 0xfffffff400107947 */ /* 0x000fea000383ffff */
.L_x_233:
[----:B-1----:R1:W2:Y:S02]  /*ae80*/  SYNCS.PHASECHK.TRANS64.TRYWAIT P0, [R9+URZ], R4 ;  /* 0x00000004090075a7 */ /* 0x0022a4000800017f */
[----:B--2---:R-:W-:Y:S05]  /*ae90*/  @!P0 NANOSLEEP.SYNCS 0x989680 ;  /* 0x009896800000895d */ /* 0x004fea0003900000 */
[----:B------:R-:W2:Y:S02]  /*aea0*/  @!P0 SYNCS.PHASECHK.TRANS64 P0, [R9+URZ], R4 ;  /* 0x00000004090085a7 */ /* 0x000ea4000800007f */
[----:B--2---:R-:W-:Y:S05]  /*aeb0*/  @!P0 BRA `(.L_x_233) ;  /* 0xfffffffc00f08947 */ /* 0x004fea000383ffff */
[----:B------:R-:W-:Y:S05]  /*aec0*/  BRA `(.L_x_262) ;  /* 0xfffffff400207947 */ /* 0x000fea000383ffff */
.L_x_234:
[----:B-1----:R1:W2:Y:S02]  /*aed0*/  SYNCS.PHASECHK.TRANS64.TRYWAIT P0, [R6+URZ], R5 ;  /* 0x00000005060075a7 */ /* 0x0022a4000800017f */
[----:B--2---:R-:W-:Y:S05]  /*aee0*/  @!P0 NANOSLEEP.SYNCS 0x989680 ;  /* 0x009896800000895d */ /* 0x004fea0003900000 */
[----:B------:R-:W2:Y:S02]  /*aef0*/  @!P0 SYNCS.PHASECHK.TRANS64 P0, [R6+URZ], R5 ;  /* 0x00000005060085a7 */ /* 0x000ea4000800007f */
[----:B--2---:R-:W-:Y:S05]  /*af00*/  @!P0 BRA `(.L_x_234) ;  /* 0xfffffffc00f08947 */ /* 0x004fea000383ffff */
[----:B------:R-:W-:Y:S05]  /*af10*/  BRA `(.L_x_263) ;  /* 0xfffffff400307947 */ /* 0x000fea000383ffff */
.L_x_235:
[----:B-1----:R1:W2:Y:S02]  /*af20*/  SYNCS.PHASECHK.TRANS64.TRYWAIT P0, [R9+URZ], R4 ;  /* 0x00000004090075a7 */ /* 0x0022a4000800017f */
[----:B--2---:R-:W-:Y:S05]  /*af30*/  @!P0 NANOSLEEP.SYNCS 0x989680 ;  /* 0x009896800000895d */ /* 0x004fea0003900000 */
[----:B------:R-:W2:Y:S02]  /*af40*/  @!P0 SYNCS.PHASECHK.TRANS64 P0, [R9+URZ], R4 ;  /* 0x00000004090085a7 */ /* 0x000ea4000800007f */
[----:B--2---:R-:W-:Y:S05]  /*af50*/  @!P0 BRA `(.L_x_235) ;  /* 0xfffffffc00f08947 */ /* 0x004fea000383ffff */
[----:B------:R-:W-:Y:S05]  /*af60*/  BRA `(.L_x_264) ;  /* 0xfffffff400407947 */ /* 0x000fea000383ffff */
.L_x_236:
[----:B-1----:R1:W2:Y:S02]  /*af70*/  SYNCS.PHASECHK.TRANS64.TRYWAIT P0, [R6+URZ], R5 ;  /* 0x00000005060075a7 */ /* 0x0022a4000800017f */
[----:B--2---:R-:W-:Y:S05]  /*af80*/  @!P0 NANOSLEEP.SYNCS 0x989680 ;  /* 0x009896800000895d */ /* 0x004fea0003900000 */
[----:B------:R-:W2:Y:S02]  /*af90*/  @!P0 SYNCS.PHASECHK.TRANS64 P0, [R6+URZ], R5 ;  /* 0x00000005060085a7 */ /* 0x000ea4000800007f */
[----:B--2---:R-:W-:Y:S05]  /*afa0*/  @!P0 BRA `(.L_x_236) ;  /* 0xfffffffc00f08947 */ /* 0x004fea000383ffff */
[----:B------:R-:W-:Y:S05]  /*afb0*/  BRA `(.L_x_265) ;  /* 0xfffffff400507947 */ /* 0x000fea000383ffff */
.L_x_237:
[----:B-1----:R1:W2:Y:S02]  /*afc0*/  SYNCS.PHASECHK.TRANS64.TRYWAIT P0, [R9+URZ], R4 ;  /* 0x00000004090075a7 */ /* 0x0022a4000800017f */
[----:B--2---:R-:W-:Y:S05]  /*afd0*/  @!P0 NANOSLEEP.SYNCS 0x989680 ;  /* 0x009896800000895d */ /* 0x004fea0003900000 */
[----:B------:R-:W2:Y:S02]  /*afe0*/  @!P0 SYNCS.PHASECHK.TRANS64 P0, [R9+URZ], R4 ;  /* 0x00000004090085a7 */ /* 0x000ea4000800007f */
[----:B--2---:R-:W-:Y:S05]  /*aff0*/  @!P0 BRA `(.L_x_237) ;  /* 0xfffffffc00f08947 */ /* 0x004fea000383ffff */
[----:B------:R-:W-:Y:S05]  /*b000*/  BRA `(.L_x_266) ;  /* 0xfffffff400607947 */ /* 0x000fea000383ffff */
.L_x_238:
[----:B-1----:R1:W2:Y:S02]  /*b010*/  SYNCS.PHASECHK.TRANS64.TRYWAIT P0, [R6+URZ], R5 ;  /* 0x00000005060075a7 */ /* 0x0022a4000800017f */
[----:B--2---:R-:W-:Y:S05]  /*b020*/  @!P0 NANOSLEEP.SYNCS 0x989680 ;  /* 0x009896800000895d */ /* 0x004fea0003900000 */
[----:B------:R-:W2:Y:S02]  /*b030*/  @!P0 SYNCS.PHASECHK.TRANS64 P0, [R6+URZ], R5 ;  /* 0x00000005060085a7 */ /* 0x000ea4000800007f */
[----:B--2---:R-:W-:Y:S05]  /*b040*/  @!P0 BRA `(.L_x_238) ;  /* 0xfffffffc00f08947 */ /* 0x004fea000383ffff */
[----:B------:R-:W-:Y:S05]  /*b050*/  BRA `(.L_x_267) ;  /* 0xfffffff400707947 */ /* 0x000fea000383ffff */
.L_x_239:
[----:B-1----:R1:W2:Y:S02]  /*b060*/  SYNCS.PHASECHK.TRANS64.TRYWAIT P0, [R9+URZ], R4 ;  /* 0x00000004090075a7 */ /* 0x0022a4000800017f */
[----:B--2---:R-:W-:Y:S05]  /*b070*/  @!P0 NANOSLEEP.SYNCS 0x989680 ;  /* 0x009896800000895d */ /* 0x004fea0003900000 */
[----:B------:R-:W2:Y:S02]  /*b080*/  @!P0 SYNCS.PHASECHK.TRANS64 P0, [R9+URZ], R4 ;  /* 0x00000004090085a7 */ /* 0x000ea4000800007f */
[----:B--2---:R-:W-:Y:S05]  /*b090*/  @!P0 BRA `(.L_x_239) ;  /* 0xfffffffc00f08947 */ /* 0x004fea000383ffff */
[----:B------:R-:W-:Y:S05]  /*b0a0*/  BRA `(.L_x_268) ;  /* 0xfffffff400807947 */ /* 0x000fea000383ffff */
.L_x_240:
[----:B-1----:R1:W2:Y:S02]  /*b0b0*/  SYNCS.PHASECHK.TRANS64.TRYWAIT P0, [R6+URZ], R5 ;  /* 0x00000005060075a7 */ /* 0x0022a4000800017f */
[----:B--2---:R-:W-:Y:S05]  /*b0c0*/  @!P0 NANOSLEEP.SYNCS 0x989680 ;  /* 0x009896800000895d */ /* 0x004fea0003900000 */
[----:B------:R-:W2:Y:S02]  /*b0d0*/  @!P0 SYNCS.PHASECHK.TRANS64 P0, [R6+URZ], R5 ;  /* 0x00000005060085a7 */ /* 0x000ea4000800007f */
[----:B--2---:R-:W-:Y:S05]  /*b0e0*/  @!P0 BRA `(.L_x_240) ;  /* 0xfffffffc00f08947 */ /* 0x004fea000383ffff */
[----:B------:R-:W-:Y:S05]  /*b0f0*/  BRA `(.L_x_269) ;  /* 0xfffffff400907947 */ /* 0x000fea000383ffff */
.L_x_241:
[----:B--2---:R2:W3:Y:S02]  /*b100*/  SYNCS.PHASECHK.TRANS64.TRYWAIT P0, [R9+URZ], R4 ;  /* 0x00000004090075a7 */ /* 0x0044e4000800017f */
[----:B---3--:R-:W-:Y:S05]  /*b110*/  @!P0 NANOSLEEP.SYNCS 0x989680 ;  /* 0x009896800000895d */ /* 0x008fea0003900000 */
[----:B------:R-:W3:Y:S02]  /*b120*/  @!P0 SYNCS.PHASECHK.TRANS64 P0, [R9+URZ], R4 ;  /* 0x00000004090085a7 */ /* 0x000ee4000800007f */
[----:B---3--:R-:W-:Y:S05]  /*b130*/  @!P0 BRA `(.L_x_241) ;  /* 0xfffffffc00f08947 */ /* 0x008fea000383ffff */
[----:B------:R-:W-:Y:S05]  /*b140*/  BRA `(.L_x_270) ;  /* 0xfffffff400987947 */ /* 0x000fea000383ffff */
        .weak           $__internal_0_$__cuda_sm20_rcp_rn_f32_slowpath
        .type           $__internal_0_$__cuda_sm20_rcp_rn_f32_slowpath,@function
        .size           $__internal_0_$__cuda_sm20_rcp_rn_f32_slowpath,(.L_x_276 - $__internal_0_$__cuda_sm20_rcp_rn_f32_slowpath)
$__internal_0_$__cuda_sm20_rcp_rn_f32_slowpath:
[----:B------:R-:W-:Y:S01]  /*b150*/  IMAD.SHL.U32 R0, R3, 0x2, RZ ;  /* 0x0000000203007824 */ /* 0x000fe200078e00ff */
[----:B------:R-:W-:Y:S04]  /*b160*/  BSSY B0, `(.L_x_271) ;  /* 0x0000030000007945 */ /* 0x000fe80003800000 */
[----:B------:R-:W-:-:S04]  /*b170*/  SHF.R.U32.HI R55, RZ, 0x18, R0 ;  /* 0x00000018ff377819 */ /* 0x000fc80000011600 */
[----:B------:R-:W-:-:S13]  /*b180*/  ISETP.NE.U32.AND P2, PT, R55, RZ, PT ;  /* 0x000000ff3700720c */ /* 0x000fda0003f45070 */
[----:B------:R-:W-:Y:S05]  /*b190*/  @P2 BRA `(.L_x_272) ;  /* 0x0000000000282947 */ /* 0x000fea0003800000 */
[----:B------:R-:W-:-:S04]  /*b1a0*/  SHF.L.U32 R0, R3, 0x1, RZ ;  /* 0x0000000103007819 */ /* 0x000fc800000006ff */
[----:B------:R-:W-:-:S13]  /*b1b0*/  ISETP.NE.AND P2, PT, R0, RZ, PT ;  /* 0x000000ff0000720c */ /* 0x000fda0003f45270 */
[----:B------:R-:W-:Y:S01]  /*b1c0*/  @P2 FFMA R31, R3, 1.84467440737095516160e+19, RZ ;  /* 0x5f800000031f2823 */ /* 0x000fe200000000ff */
[----:B------:R-:W-:Y:S08]  /*b1d0*/  @!P2 MUFU.RCP R30, R3 ;  /* 0x00000003001ea308 */ /* 0x000ff00000001000 */
[----:B------:R-:W1:Y:S02]  /*b1e0*/  @P2 MUFU.RCP R0, R31 ;  /* 0x0000001f00002308 */ /* 0x000e640000001000 */
[----:B-1----:R-:W-:-:S04]  /*b1f0*/  @P2 FFMA R46, R31, R0, -1 ;  /* 0xbf8000001f2e2423 */ /* 0x002fc80000000000 */
[----:B------:R-:W-:-:S04]  /*b200*/  @P2 FADD.FTZ R49, -R46, -RZ ;  /* 0x800000ff2e312221 */ /* 0x000fc80000010100 */
[----:B------:R-:W-:-:S04]  /*b210*/  @P2 FFMA R0, R0, R49, R0 ;  /* 0x0000003100002223 */ /* 0x000fc80000000000 */
[----:B------:R-:W-:Y:S01]  /*b220*/  @P2 FFMA R30, R0, 1.84467440737095516160e+19, RZ ;  /* 0x5f800000001e2823 */ /* 0x000fe200000000ff */
[----:B------:R-:W-:Y:S06]  /*b230*/  BRA `(.L_x_273) ;  /* 0x0000000000887947 */ /* 0x000fec0003800000 */
.L_x_272:
[----:B------:R-:W-:-:S05]  /*b240*/  VIADD R84, R55, 0xffffff03 ;  /* 0xffffff0337547836 */ /* 0x000fca0000000000 */
[----:B------:R-:W-:-:S13]  /*b250*/  ISETP.GT.U32.AND P2, PT, R84, 0x1, PT ;  /* 0x000000015400780c */ /* 0x000fda0003f44070 */
[----:B------:R-:W-:Y:S05]  /*b260*/  @P2 BRA `(.L_x_274) ;  /* 0x0000000000782947 */ /* 0x000fea0003800000 */
[----:B------:R-:W-:Y:S02]  /*b270*/  LOP3.LUT R0, R3, 0x7fffff, RZ, 0xc0, !PT ;  /* 0x007fffff03007812 */ /* 0x000fe400078ec0ff */
[----:B------:R-:W-:Y:S02]  /*b280*/  MOV R49, 0x3 ;  /* 0x0000000300317802 */ /* 0x000fe40000000f00 */
[----:B------:R-:W-:Y:S02]  /*b290*/  LOP3.LUT R0, R0, 0x3f800000, RZ, 0xfc, !PT ;  /* 0x3f80000000007812 */ /* 0x000fe400078efcff */
[----:B------:R-:W-:Y:S02]  /*b2a0*/  SHF.L.U32 R49, R49, R84, RZ ;  /* 0x0000005431317219 */ /* 0x000fe400000006ff */
[----:B------:R-:W1:Y:S02]  /*b2b0*/  MUFU.RCP R31, R0 ;  /* 0x00000000001f7308 */ /* 0x000e640000001000 */
[----:B-1----:R-:W-:-:S04]  /*b2c0*/  FFMA R30, R0, R31, -1 ;  /* 0xbf800000001e7423 */ /* 0x002fc8000000001f */
[----:B------:R-:W-:-:S04]  /*b2d0*/  FADD.FTZ R30, -R30, -RZ ;  /* 0x800000ff1e1e7221 */ /* 0x000fc80000010100 */
[CCC-:B------:R-:W-:Y:S01]  /*b2e0*/  FFMA.RM R46, R31.reuse, R30.reuse, R31.reuse ;  /* 0x0000001e1f2e7223 */ /* 0x1c0fe2000000401f */
[----:B------:R-:W-:-:S04]  /*b2f0*/  FFMA.RP R31, R31, R30, R31 ;  /* 0x0000001e1f1f7223 */ /* 0x000fc8000000801f */
[C---:B------:R-:W-:Y:S02]  /*b300*/  LOP3.LUT R30, R46.reuse, 0x7fffff, RZ, 0xc0, !PT ;  /* 0x007fffff2e1e7812 */ /* 0x040fe400078ec0ff */
[----:B------:R-:W-:Y:S02]  /*b310*/  FSETP.NEU.FTZ.AND P2, PT, R46, R31, PT ;  /* 0x0000001f2e00720b */ /* 0x000fe40003f5d000 */
[----:B------:R-:W-:Y:S02]  /*b320*/  LOP3.LUT R30, R30, 0x800000, RZ, 0xfc, !PT ;  /* 0x008000001e1e7812 */ /* 0x000fe400078efcff */
[----:B------:R-:W-:Y:S02]  /*b330*/  SEL R31, RZ, 0xffffffff, !P2 ;  /* 0xffffffffff1f7807 */ /* 0x000fe40005000000 */
[----:B------:R-:W-:-:S03]  /*b340*/  LOP3.LUT R49, R49, R30, RZ, 0xc0, !PT ;  /* 0x0000001e31317212 */ /* 0x000fc600078ec0ff */
[----:B------:R-:W-:Y:S01]  /*b350*/  IMAD.MOV R31, RZ, RZ, -R31 ;  /* 0x000000ffff1f7224 */ /* 0x000fe200078e0a1f */
[----:B------:R-:W-:-:S04]  /*b360*/  SHF.R.U32.HI R49, RZ, R84, R49 ;  /* 0x00000054ff317219 */ /* 0x000fc80000011631 */
[--C-:B------:R-:W-:Y:S01]  /*b370*/  LOP3.LUT P3, RZ, R31, R84, R30.reuse, 0xf8, !PT ;  /* 0x000000541fff7212 */ /* 0x100fe2000786f81e */
[----:B------:R-:W-:Y:S01]  /*b380*/  VIADD R31, R55, 0xffffff04 ;  /* 0xffffff04371f7836 */ /* 0x000fe20000000000 */
[C---:B------:R-:W-:Y:S02]  /*b390*/  LOP3.LUT P2, RZ, R49.reuse, 0x1, RZ, 0xc0, !PT ;  /* 0x0000000131ff7812 */ /* 0x040fe4000784c0ff */
[----:B------:R-:W-:Y:S02]  /*b3a0*/  LOP3.LUT P4, RZ, R49, 0x2, RZ, 0xc0, !PT ;  /* 0x0000000231ff7812 */ /* 0x000fe4000788c0ff */
[----:B------:R-:W-:Y:S02]  /*b3b0*/  SHF.R.U32.HI R30, RZ, R31, R30 ;  /* 0x0000001fff1e7219 */ /* 0x000fe4000001161e */
[----:B------:R-:W-:Y:S02]  /*b3c0*/  PLOP3.LUT P2, PT, P2, P3, P4, 0xe0, 0x0 ;  /* 0x000000000000781c */ /* 0x000fe40001747c40 */
[----:B------:R-:W-:-:S02]  /*b3d0*/  LOP3.LUT P3, RZ, R3, 0x7fffff, RZ, 0xc0, !PT ;  /* 0x007fffff03ff7812 */ /* 0x000fc4000786c0ff */
[----:B------:R-:W-:-:S04]  /*b3e0*/  SEL R0, RZ, 0x1, !P2 ;  /* 0x00000001ff007807 */ /* 0x000fc80005000000 */
[----:B------:R-:W-:-:S04]  /*b3f0*/  IADD3 R0, -R0, RZ, RZ ;  /* 0x000000ff00007210 */ /* 0x000fc80007ffe1ff */
[----:B------:R-:W-:-:S13]  /*b400*/  ISETP.GE.AND P2, PT, R0, RZ, PT ;  /* 0x000000ff0000720c */ /* 0x000fda0003f46270 */
[----:B------:R-:W-:-:S05]  /*b410*/  @!P2 IADD3 R30, R30, 0x1, RZ ;  /* 0x000000011e1ea810 */ /* 0x000fca0007ffe0ff */
[----:B------:R-:W-:-:S05]  /*b420*/  @!P3 IMAD.SHL.U32 R30, R30, 0x2, RZ ;  /* 0x000000021e1eb824 */ /* 0x000fca00078e00ff */
[----:B------:R-:W-:Y:S01]  /*b430*/  LOP3.LUT R30, R30, 0x80000000, R3, 0xf8, !PT ;  /* 0x800000001e1e7812 */ /* 0x000fe200078ef803 */
[----:B------:R-:W-:Y:S06]  /*b440*/  BRA `(.L_x_273) ;  /* 0x0000000000047947 */ /* 0x000fec0003800000 */
.L_x_274:
[----:B------:R1:W2:Y:S02]  /*b450*/  MUFU.RCP R30, R3 ;  /* 0x00000003001e7308 */ /* 0x0002a40000001000 */
.L_x_273:
[----:B------:R-:W-:Y:S05]  /*b460*/  BSYNC B0 ;  /* 0x0000000000007941 */ /* 0x000fea0003800000 */
.L_x_271:
[----:B--2---:R-:W-:Y:S01]  /*b470*/  MOV R0, R30 ;  /* 0x0000001e00007202 */ /* 0x004fe20000000f00 */
[----:B------:R-:W-:Y:S01]  /*b480*/  IMAD.MOV.U32 R30, RZ, RZ, R48 ;  /* 0x000000ffff1e7224 */ /* 0x000fe200078e0030 */
[----:B------:R-:W-:-:S04]  /*b490*/  MOV R31, 0x0 ;  /* 0x00000000001f7802 */ /* 0x000fc80000000f00 */
[----:B-1----:R-:W-:Y:S05]  /*b4a0*/  RET.REL.NODEC R30 `(_ZN7cutlass13device_kernelINS_4gemm6kernel13GemmUniversalIN4cute5tupleIJiiiiEEENS1_10collective13CollectiveMmaINS1_37MainloopSm90TmaGmmaWarpSpecializedFP8ILi17ENS5_IJNS4_1CILi2EEENSA_ILi1EEESC_EEENS1_35KernelTmaWarpSpecializedCooperativeEEENS5_IJNSA_ILi128EEENSA_ILi64EEESH_EEENS_12float_e4m3_tENS5_IJlSC_lEEESJ_SK_NS4_8TiledMMAINS4_8MMA_AtomIJNS4_4SM904GMMA30MMA_64x64x32_F32E4M3E4M3_SS_TNILNSO_7ScaleInE1ELSQ_1EEEEEENS4_6LayoutISD_NS5_IJSC_NSA_ILi0EEESU_EEEEENS5_IJNS4_10UnderscoreESX_SX_EEEEENS4_13SM90_TMA_LOADENS4_14ComposedLayoutINS4_7SwizzleILi2ELi4ELi3EEENS4_18smem_ptr_flag_bitsILi8EEENST_INS5_IJNSA_ILi8EEESH_EEENS5_IJSH_SC_EEEEEEEvNS4_8identityENS4_23SM90_TMA_LOAD_MULTICASTES1A_vS1B_EENS_8epilogue10collective18CollectiveEpilogueINS1E_22Sm90TmaWarpSpecializedILi2ELi2ELi16ELb0ELb0EEEJSI_NS5_IJSG_NSA_ILi32EEEEEESJ_SK_SJ_SK_NS1E_6fusion15FusionCallbacksIS1I_NS1L_13LinCombEltActINS1E_6thread4SiLuESJ_fSJ_fLNS_15FloatRoundStyleE2EEESI_S1K_JEEES10_NS11_INS12_ILi1ELi4ELi3EEES15_NST_INS5_IJS16_S1J_EEENS5_IJS1J_SC_EEEEEEENS4_39AutoVectorizingCopyWithAssumedAlignmentILi128EEENS4_14SM90_TMA_STOREES1X_S1Z_NS4_9Copy_AtomIJNS4_17SM90_U32x4_STSM_NENS_6half_tEEEEvEEEvvEEEEvNT_6ParamsE) ;  /* 0xffffff481ed47950 */ /* 0x002fea0003c3ffff */
.L_x_275:
[----:B------:R-:W-:-:S00]  /*b4b0*/  BRA `(.L_x_275) ;  /* 0xfffffffc00fc7947 */ /* 0x000fc0000383ffff */
[----:B------:R-:W-:-:S00]  /*b4c0*/  NOP ;  /* 0x0000000000007918 */ /* 0x000fc00000000000 */
        /* <DEDUP_REMOVED lines=11> */
.L_x_276:


//--------------------- .nv.global.init           --------------------------
	.section	.nv.global.init,"aw",@progbits
.nv.global.init:
	.type		$str$24,@object
	.size		$str$24,($str$25 - $str$24)
$str$24:
        /*0000*/ 	.byte	0x28, 0x61, 0x64, 0x64, 0x72, 0x65, 0x73, 0x73, 0x20, 0x26, 0x20, 0x6d, 0x61, 0x73, 0x6b, 0x29
        /*0010*/ 	.byte	0x20, 0x3d, 0x3d, 0x20, 0x30, 0x00
	.type		$str$25,@object
	.size		$str$25,(__unnamed_1 - $str$25)
$str$25:
        /*0016*/ 	.byte	0x2f, 0x74, 0x6d, 0x70, 0x2f, 0x63, 0x75, 0x74, 0x6c, 0x61, 0x73, 0x73, 0x5f, 0x73, 0x77, 0x65
        /*0026*/ 	.byte	0x65, 0x70, 0x5f, 0x73, 0x72, 0x63, 0x2f, 0x69, 0x6e, 0x63, 0x6c, 0x75, 0x64, 0x65, 0x2f, 0x63
        /*0036*/ 	.byte	0x75, 0x74, 0x65, 0x2f, 0x70, 0x6f, 0x69, 0x6e, 0x74, 0x65, 0x72, 0x5f, 0x66, 0x6c, 0x61, 0x67
        /*0046*/ 	.byte	0x67, 0x65, 0x64, 0x2e, 0x68, 0x70, 0x70, 0x00
	.type		__unnamed_1,@object
	.size		__unnamed_1,(.L_0 - __unnamed_1)
__unnamed_1:
        /*004e*/ 	.byte	0x61, 0x75, 0x74, 0x6f, 0x20, 0x63, 0x75, 0x74, 0x65, 0x3a, 0x3a, 0x61, 0x73, 0x5f, 0x70, 0x6f
        /* <DEDUP_REMOVED lines=27> */
        /*020e*/ 	.byte	0x3a, 0x43, 0x3c, 0x34, 0x30, 0x39, 0x36, 0x3e, 0x3e, 0x3e, 0x3e, 0x3e, 0x5d, 0x00
.L_0:


//--------------------- .nv.shared._ZN7cutlass13device_kernelINS_4gemm6kernel13GemmUniversalIN4cute5tupleIJiiiiEEENS1_10collective13CollectiveMmaINS1_37MainloopSm90TmaGmmaWarpSpecializedFP8ILi17ENS5_IJNS4_1CILi2EEENSA_ILi1EEESC_EEENS1_35KernelTmaWarpSpecializedCooperativeEEENS5_IJNSA_ILi128EEENSA_ILi64EEESH_EEENS_12float_e4m3_tENS5_IJlSC_lEEESJ_SK_NS4_8TiledMMAINS4_8MMA_AtomIJNS4_4SM904GMMA30MMA_64x64x32_F32E4M3E4M3_SS_TNILNSO_7ScaleInE1ELSQ_1EEEEEENS4_6LayoutISD_NS5_IJSC_NSA_ILi0EEESU_EEEEENS5_IJNS4_10UnderscoreESX_SX_EEEEENS4_13SM90_TMA_LOADENS4_14ComposedLayoutINS4_7SwizzleILi2ELi4ELi3EEENS4_18smem_ptr_flag_bitsILi8EEENST_INS5_IJNSA_ILi8EEESH_EEENS5_IJSH_SC_EEEEEEEvNS4_8identityENS4_23SM90_TMA_LOAD_MULTICASTES1A_vS1B_EENS_8epilogue10collective18CollectiveEpilogueINS1E_22Sm90TmaWarpSpecializedILi2ELi2ELi16ELb0ELb0EEEJSI_NS5_IJSG_NSA_ILi32EEEEEESJ_SK_SJ_SK_NS1E_6fusion15FusionCallbacksIS1I_NS1L_13LinCombEltActINS1E_6thread4SiLuESJ_fSJ_fLNS_15FloatRoundStyleE2EEESI_S1K_JEEES10_NS11_INS12_ILi1ELi4ELi3EEES15_NST_INS5_IJS16_S1J_EEENS5_IJS1J_SC_EEEEEEENS4_39AutoVectorizingCopyWithAssumedAlignmentILi128EEENS4_14SM90_TMA_STOREES1X_S1Z_NS4_9Copy_AtomIJNS4_17SM90_U32x4_STSM_NENS_6half_tEEEEvEEEvvEEEEvNT_6ParamsE --------------------------
	.section	.nv.shared._ZN7cutlass13device_kernelINS_4gemm6kernel13GemmUniversalIN4cute5tupleIJiiiiEEENS1_10collective13CollectiveMmaINS1_37MainloopSm90TmaGmmaWarpSpecializedFP8ILi17ENS5_IJNS4_1CILi2EEENSA_ILi1EEESC_EEENS1_35KernelTmaWarpSpecializedCooperativeEEENS5_IJNSA_ILi128EEENSA_ILi64EEESH_EEENS_12float_e4m3_tENS5_IJlSC_lEEESJ_SK_NS4_8TiledMMAINS4_8MMA_AtomIJNS4_4SM904GMMA30MMA_64x64x32_F32E4M3E4M3_SS_TNILNSO_7ScaleInE1ELSQ_1EEEEEENS4_6LayoutISD_NS5_IJSC_NSA_ILi0EEESU_EEEEENS5_IJNS4_10UnderscoreESX_SX_EEEEENS4_13SM90_TMA_LOADENS4_14ComposedLayoutINS4_7SwizzleILi2ELi4ELi3EEENS4_18smem_ptr_flag_bitsILi8EEENST_INS5_IJNSA_ILi8EEESH_EEENS5_IJSH_SC_EEEEEEEvNS4_8identityENS4_23SM90_TMA_LOAD_MULTICASTES1A_vS1B_EENS_8epilogue10collective18CollectiveEpilogueINS1E_22Sm90TmaWarpSpecializedILi2ELi2ELi16ELb0ELb0EEEJSI_NS5_IJSG_NSA_ILi32EEEEEESJ_SK_SJ_SK_NS1E_6fusion15FusionCallbacksIS1I_NS1L_13LinCombEltActINS1E_6thread4SiLuESJ_fSJ_fLNS_15FloatRoundStyleE2EEESI_S1K_JEEES10_NS11_INS12_ILi1ELi4ELi3EEES15_NST_INS5_IJS16_S1J_EEENS5_IJS1J_SC_EEEEEEENS4_39AutoVectorizingCopyWithAssumedAlignmentILi128EEENS4_14SM90_TMA_STOREES1X_S1Z_NS4_9Copy_AtomIJNS4_17SM90_U32x4_STSM_NENS_6half_tEEEEvEEEvvEEEEvNT_6ParamsE,"aw",@nobits
	.sectionflags	@""
	.align	16
	.zero		1024


//--------------------- .nv.shared.reserved.0     --------------------------
	.section	.nv.shared.reserved.0,"aw",@nobits
	.weak		__nv_reservedSMEM_offset_0_alias
	.size		__nv_reservedSMEM_offset_0_alias, 0, 0
	.other		__nv_reservedSMEM_offset_0_alias,@"STO_CUDA_RESERVED_SHARED STV_DEFAULT"
__nv_reservedSMEM_offset_0_alias:
	.zero		0


//--------------------- .nv.global                --------------------------
	.section	.nv.global,"aw",@nobits
.nv.global:
	.type		_ZN39_INTERNAL_29c448ce_4_k_cu_804f0d1e_34964cute1_E,@object
	.size		_ZN39_INTERNAL_29c448ce_4_k_cu_804f0d1e_34964cute1_E,(_ZN39_INTERNAL_29c448ce_4_k_cu_804f0d1e_34964cuda3std3__45__cpo6cbeginE - _ZN39_INTERNAL_29c448ce_4_k_cu_804f0d1e_34964cute1_E)
_ZN39_INTERNAL_29c448ce_4_k_cu_804f0d1e_34964cute1_E:
	.zero		1
	.type		_ZN39_INTERNAL_29c448ce_4_k_cu_804f0d1e_34964cuda3std3__45__cpo6cbeginE,@object
	.size		_ZN39_INTERNAL_29c448ce_4_k_cu_804f0d1e_34964cuda3std3__45__cpo6cbeginE,(_ZN39_INTERNAL_29c448ce_4_k_cu_804f0d1e_34964cuda3std3__48in_placeE - _ZN39_INTERNAL_29c448ce_4_k_cu_804f0d1e_34964cuda3std3__45__cpo6cbeginE)
_ZN39_INTERNAL_29c448ce_4_k_cu_804f0d1e_34964cuda3std3__45__cpo6cbeginE:
	.zero		1
	.type		_ZN39_INTERNAL_29c448ce_4_k_cu_804f0d1e_34964cuda3std3__48in_placeE,@object
	.size		_ZN39_INTERNAL_29c448ce_4_k_cu_804f0d1e_34964cuda3std3__48in_placeE,(_ZN39_INTERNAL_29c448ce_4_k_cu_804f0d1e_34964cuda3std6ranges3__45__cpo9iter_moveE - _ZN39_INTERNAL_29c448ce_4_k_cu_804f0d1e_34964cuda3std3__48in_placeE)
_ZN39_INTERNAL_29c448ce_4_k_cu_804f0d1e_34964cuda3std3__48in_placeE:
	.zero		1
	.type		_ZN39_INTERNAL_29c448ce_4_k_cu_804f0d1e_34964cuda3std6ranges3__45__cpo9iter_moveE,@object
	.size		_ZN39_INTERNAL_29c448ce_4_k_cu_804f0d1e_34964cuda3std6ranges3__45__cpo9iter_moveE,(_ZN39_INTERNAL_29c448ce_4_k_cu_804f0d1e_34964cuda3std3__45__cpo5beginE - _ZN39_INTERNAL_29c448ce_4_k_cu_804f0d1e_34964cuda3std6ranges3__45__cpo9iter_moveE)
_ZN39_INTERNAL_29c448ce_4_k_cu_804f0d1e_34964cuda3std6ranges3__45__cpo9iter_moveE:
	.zero		1
	.type		_ZN39_INTERNAL_29c448ce_4_k_cu_804f0d1e_34964cuda3std3__45__cpo5beginE,@object
	.size		_ZN39_INTERNAL_29c448ce_4_k_cu_804f0d1e_34964cuda3std3__45__cpo5beginE,(_ZN39_INTERNAL_29c448ce_4_k_cu_804f0d1e_34964cuda3std3__441_GLOBAL__N__29c448ce_4_k_cu_804f0d1e_34966ignoreE - _ZN39_INTERNAL_29c448ce_4_k_cu_804f0d1e_34964cuda3std3__45__cpo5beginE)
_ZN39_INTERNAL_29c448ce_4_k_cu_804f0d1e_34964cuda3std3__45__cpo5beginE:
	.zero		1
	.type		_ZN39_INTERNAL_29c448ce_4_k_cu_804f0d1e_34964cuda3std3__441_GLOBAL__N__29c448ce_4_k_cu_804f0d1e_34966ignoreE,@object
	.size		_ZN39_INTERNAL_29c448ce_4_k_cu_804f0d1e_34964cuda3std3__441_GLOBAL__N__29c448ce_4_k_cu_804f0d1e_34966ignoreE,(_ZN39_INTERNAL_29c448ce_4_k_cu_804f0d1e_34964cute7productE - _ZN39_INTERNAL_29c448ce_4_k_cu_804f0d1e_34964cuda3std3__441_GLOBAL__N__29c448ce_4_k_cu_804f0d1e_34966ignoreE)
_ZN39_INTERNAL_29c448ce_4_k_cu_804f0d1e_34964cuda3std3__441_GLOBAL__N__29c448ce_4_k_cu_804f0d1e_34966ignoreE:
	.zero		1
	.type		_ZN39_INTERNAL_29c448ce_4_k_cu_804f0d1e_34964cute7productE,@object
	.size		_ZN39_INTERNAL_29c448ce_4_k_cu_804f0d1e_34964cute7productE,(_ZN39_INTERNAL_29c448ce_4_k_cu_804f0d1e_34964cuda3std3__45__cpo3endE - _ZN39_INTERNAL_29c448ce_4_k_cu_804f0d1e_34964cute7productE)
_ZN39_INTERNAL_29c448ce_4_k_cu_804f0d1e_34964cute7productE:
	.zero		1
	.type		_ZN39_INTERNAL_29c448ce_4_k_cu_804f0d1e_34964cuda3std3__45__cpo3endE,@object
	.size		_ZN39_INTERNAL_29c448ce_4_k_cu_804f0d1e_34964cuda3std3__45__cpo3endE,(_ZN39_INTERNAL_29c448ce_4_k_cu_804f0d1e_34964cuda3std3__419piecewise_constructE - _ZN39_INTERNAL_29c448ce_4_k_cu_804f0d1e_34964cuda3std3__45__cpo3endE)
_ZN39_INTERNAL_29c448ce_4_k_cu_804f0d1e_34964cuda3std3__45__cpo3endE:
	.zero		1
	.type		_ZN39_INTERNAL_29c448ce_4_k_cu_804f0d1e_34964cuda3std3__419piecewise_constructE,@object
	.size		_ZN39_INTERNAL_29c448ce_4_k_cu_804f0d1e_34964cuda3std3__419piecewise_constructE,(_ZN39_INTERNAL_29c448ce_4_k_cu_804f0d1e_34964cuda3std3__45__cpo4cendE - _ZN39_INTERNAL_29c448ce_4_k_cu_804f0d1e_34964cuda3std3__419piecewise_constructE)
_ZN39_INTERNAL_29c448ce_4_k_cu_804f0d1e_34964cuda3std3__419piecewise_constructE:
	.zero		1
	.type		_ZN39_INTERNAL_29c448ce_4_k_cu_804f0d1e_34964cuda3std3__45__cpo4cendE,@object
	.size		_ZN39_INTERNAL_29c448ce_4_k_cu_804f0d1e_34964cuda3std3__45__cpo4cendE,(_ZN39_INTERNAL_29c448ce_4_k_cu_804f0d1e_34964cuda3std6ranges3__45__cpo4swapE - _ZN39_INTERNAL_29c448ce_4_k_cu_804f0d1e_34964cuda3std3__45__cpo4cendE)
_ZN39_INTERNAL_29c448ce_4_k_cu_804f0d1e_34964cuda3std3__45__cpo4cendE:
	.zero		1
	.type		_ZN39_INTERNAL_29c448ce_4_k_cu_804f0d1e_34964cuda3std6ranges3__45__cpo4swapE,@object
	.size		_ZN39_INTERNAL_29c448ce_4_k_cu_804f0d1e_34964cuda3std6ranges3__45__cpo4swapE,(.L_8 - _ZN39_INTERNAL_29c448ce_4_k_cu_804f0d1e_34964cuda3std6ranges3__45__cpo4swapE)
_ZN39_INTERNAL_29c448ce_4_k_cu_804f0d1e_34964cuda3std6ranges3__45__cpo4swapE:
	.zero		1
.L_8:


//--------------------- .nv.constant0._ZN7cutlass13device_kernelINS_4gemm6kernel13GemmUniversalIN4cute5tupleIJiiiiEEENS1_10collective13CollectiveMmaINS1_37MainloopSm90TmaGmmaWarpSpecializedFP8ILi17ENS5_IJNS4_1CILi2EEENSA_ILi1EEESC_EEENS1_35KernelTmaWarpSpecializedCooperativeEEENS5_IJNSA_ILi128EEENSA_ILi64EEESH_EEENS_12float_e4m3_tENS5_IJlSC_lEEESJ_SK_NS4_8TiledMMAINS4_8MMA_AtomIJNS4_4SM904GMMA30MMA_64x64x32_F32E4M3E4M3_SS_TNILNSO_7ScaleInE1ELSQ_1EEEEEENS4_6LayoutISD_NS5_IJSC_NSA_ILi0EEESU_EEEEENS5_IJNS4_10UnderscoreESX_SX_EEEEENS4_13SM90_TMA_LOADENS4_14ComposedLayoutINS4_7SwizzleILi2ELi4ELi3EEENS4_18smem_ptr_flag_bitsILi8EEENST_INS5_IJNSA_ILi8EEESH_EEENS5_IJSH_SC_EEEEEEEvNS4_8identityENS4_23SM90_TMA_LOAD_MULTICASTES1A_vS1B_EENS_8epilogue10collective18CollectiveEpilogueINS1E_22Sm90TmaWarpSpecializedILi2ELi2ELi16ELb0ELb0EEEJSI_NS5_IJSG_NSA_ILi32EEEEEESJ_SK_SJ_SK_NS1E_6fusion15FusionCallbacksIS1I_NS1L_13LinCombEltActINS1E_6thread4SiLuESJ_fSJ_fLNS_15FloatRoundStyleE2EEESI_S1K_JEEES10_NS11_INS12_ILi1ELi4ELi3EEES15_NST_INS5_IJS16_S1J_EEENS5_IJS1J_SC_EEEEEEENS4_39AutoVectorizingCopyWithAssumedAlignmentILi128EEENS4_14SM90_TMA_STOREES1X_S1Z_NS4_9Copy_AtomIJNS4_17SM90_U32x4_STSM_NENS_6half_tEEEEvEEEvvEEEEvNT_6ParamsE --------------------------
	.section	.nv.constant0._ZN7cutlass13device_kernelINS_4gemm6kernel13GemmUniversalIN4cute5tupleIJiiiiEEENS1_10collective13CollectiveMmaINS1_37MainloopSm90TmaGmmaWarpSpecializedFP8ILi17ENS5_IJNS4_1CILi2EEENSA_ILi1EEESC_EEENS1_35KernelTmaWarpSpecializedCooperativeEEENS5_IJNSA_ILi128EEENSA_ILi64EEESH_EEENS_12float_e4m3_tENS5_IJlSC_lEEESJ_SK_NS4_8TiledMMAINS4_8MMA_AtomIJNS4_4SM904GMMA30MMA_64x64x32_F32E4M3E4M3_SS_TNILNSO_7ScaleInE1ELSQ_1EEEEEENS4_6LayoutISD_NS5_IJSC_NSA_ILi0EEESU_EEEEENS5_IJNS4_10UnderscoreESX_SX_EEEEENS4_13SM90_TMA_LOADENS4_14ComposedLayoutINS4_7SwizzleILi2ELi4ELi3EEENS4_18smem_ptr_flag_bitsILi8EEENST_INS5_IJNSA_ILi8EEESH_EEENS5_IJSH_SC_EEEEEEEvNS4_8identityENS4_23SM90_TMA_LOAD_MULTICASTES1A_vS1B_EENS_8epilogue10collective18CollectiveEpilogueINS1E_22Sm90TmaWarpSpecializedILi2ELi2ELi16ELb0ELb0EEEJSI_NS5_IJSG_NSA_ILi32EEEEEESJ_SK_SJ_SK_NS1E_6fusion15FusionCallbacksIS1I_NS1L_13LinCombEltActINS1E_6thread4SiLuESJ_fSJ_fLNS_15FloatRoundStyleE2EEESI_S1K_JEEES10_NS11_INS12_ILi1ELi4ELi3EEES15_NST_INS5_IJS16_S1J_EEENS5_IJS1J_SC_EEEEEEENS4_39AutoVectorizingCopyWithAssumedAlignmentILi128EEENS4_14SM90_TMA_STOREES1X_S1Z_NS4_9Copy_AtomIJNS4_17SM90_U32x4_STSM_NENS_6half_tEEEEvEEEvvEEEEvNT_6ParamsE,"a",@progbits
	.sectionflags	@""
	.align	4
.nv.constant0._ZN7cutlass13device_kernelINS_4gemm6kernel13GemmUniversalIN4cute5tupleIJiiiiEEENS1_10collective13CollectiveMmaINS1_37MainloopSm90TmaGmmaWarpSpecializedFP8ILi17ENS5_IJNS4_1CILi2EEENSA_ILi1EEESC_EEENS1_35KernelTmaWarpSpecializedCooperativeEEENS5_IJNSA_ILi128EEENSA_ILi64EEESH_EEENS_12float_e4m3_tENS5_IJlSC_lEEESJ_SK_NS4_8TiledMMAINS4_8MMA_AtomIJNS4_4SM904GMMA30MMA_64x64x32_F32E4M3E4M3_SS_TNILNSO_7ScaleInE1ELSQ_1EEEEEENS4_6LayoutISD_NS5_IJSC_NSA_ILi0EEESU_EEEEENS5_IJNS4_10UnderscoreESX_SX_EEEEENS4_13SM90_TMA_LOADENS4_14ComposedLayoutINS4_7SwizzleILi2ELi4ELi3EEENS4_18smem_ptr_flag_bitsILi8EEENST_INS5_IJNSA_ILi8EEESH_EEENS5_IJSH_SC_EEEEEEEvNS4_8identityENS4_23SM90_TMA_LOAD_MULTICASTES1A_vS1B_EENS_8epilogue10collective18CollectiveEpilogueINS1E_22Sm90TmaWarpSpecializedILi2ELi2ELi16ELb0ELb0EEEJSI_NS5_IJSG_NSA_ILi32EEEEEESJ_SK_SJ_SK_NS1E_6fusion15FusionCallbacksIS1I_NS1L_13LinCombEltActINS1E_6thread4SiLuESJ_fSJ_fLNS_15FloatRoundStyleE2EEESI_S1K_JEEES10_NS11_INS12_ILi1ELi4ELi3EEES15_NST_INS5_IJS16_S1J_EEENS5_IJS1J_SC_EEEEEEENS4_39AutoVectorizingCopyWithAssumedAlignmentILi128EEENS4_14SM90_TMA_STOREES1X_S1Z_NS4_9Copy_AtomIJNS4_17SM90_U32x4_STSM_NENS_6half_tEEEEvEEEvvEEEEvNT_6ParamsE:
	.zero		2432


//--------------------- SYMBOLS --------------------------

	.type		.nv.reservedSmem.offset0,@object
	.size		.nv.reservedSmem.offset0,0x4
	.type		__assertfail,@function
